	.target	sm_90a

	.elftype	@"ET_EXEC"


//--------------------- .note.nv.tkinfo           --------------------------
	.section	.note.nv.tkinfo,"",@"SHT_NOTE"
	.sectionflags	@"SHF_NOTE_NV_TKINFO"
	.tkinfo
        /*0018*/ 	.word	0x00000002
        /*0030*/ 	.string	""
        /*0030*/ 	.string	"ptxas"
        /*0030*/ 	.string	"Cuda compilation tools, release 13.0, V13.0.88"
        /*0030*/ 	.string	"Build cuda_13.0.r13.0/compiler.36424714_0"
        /*0030*/ 	.string	"-arch sm_90a -m 64 "



//--------------------- .note.nv.cuinfo           --------------------------
	.section	.note.nv.cuinfo,"",@"SHT_NOTE"
	.sectionflags	@"SHF_NOTE_NV_CUINFO"
        /*0018*/ 	.short	0x0002
        /*001a*/ 	.short	0x005a
        /*001c*/ 	.short	0x0082
	.zero		2


//--------------------- .nv.info                  --------------------------
	.section	.nv.info,"",@"SHT_CUDA_INFO"
	.align	4


	//----- nvinfo : EIATTR_REGCOUNT
	.align		4
        /*0000*/ 	.byte	0x04, 0x2f
        /*0002*/ 	.short	(.L_12 - .L_11)
	.align		4
.L_11:
        /*0004*/ 	.word	index@(_ZN7cutlass13device_kernelINS_4conv6kernel13ConvUniversalINS1_16ConvProblemShapeILNS1_8OperatorE0ELi3EEENS1_10collective14CollectiveConvINS1_46MainloopSm90TmaGmmaWarpSpecializedImplicitGemmILS5_0ELi18ELi3EN4cute5tupleIJNSA_1CILi2EEENSC_ILi1EEESE_EEENS1_36KernelImplicitTmaWarpSpecializedSm90ELi1EEENSB_IJNSC_ILi128EEENSC_ILi64EEENSB_IJSJ_EEEEEENS_12float_e4m3_tESM_NSA_8TiledMMAINSA_8MMA_AtomIJNSA_4SM904GMMA30MMA_64x64x32_F32E4M3E4M3_SS_TNILNSQ_7ScaleInE1ELSS_1EEEEEENSA_6LayoutINSB_IJSE_SE_SE_EEENSB_IJNSC_ILi0EEESX_SX_EEEEENSB_IJNSA_10UnderscoreES10_S10_EEEEENS7_6detail26Sm90ImplicitGemmTileTraitsINSA_20SM90_TMA_LOAD_IM2COLENSA_14ComposedLayoutINSA_7SwizzleILi2ELi4ELi3EEENSA_18smem_ptr_flag_bitsILi8EEENSV_INSB_IJNSB_IJNSC_ILi8EEENSC_ILi16EEEEEENSB_IJSJ_SE_EEENSB_IJSE_NSC_ILi18EEEEEEEEENSB_IJNSB_IJSJ_NSC_ILi512EEEEEENSB_IJSE_SX_EEENSB_IJSX_NSC_ILi8192EEEEEEEEEEEEEvEENS14_INSA_23SM90_TMA_LOAD_MULTICASTENS16_IS18_S1A_NSV_INSB_IJNSB_IJS1B_S1B_EEES1E_S1G_EEENSB_IJS1J_S1K_NSB_IJSX_NSC_ILi4096EEEEEEEEEEEEEvEEEENS_8epilogue10collective6detail29Sm90TmaWarpSpecializedAdapterINS22_15DefaultEpilogueISM_NSB_IJNSB_IJllllEEESE_SX_EEES27_NS21_6thread17LinearCombinationISM_Li1EffLNS28_9ScaleType4KindE0ELNS_15FloatRoundStyleE2ESM_EENS_4gemm15EpilogueDefaultEEEEEvvEEEEvNT_6ParamsE)
        /*0008*/ 	.word	0x0000005a


	//----- nvinfo : EIATTR_FRAME_SIZE
	.align		4
.L_12:
        /*000c*/ 	.byte	0x04, 0x11
        /*000e*/ 	.short	(.L_14 - .L_13)
	.align		4
.L_13:
        /*0010*/ 	.word	index@(_ZN7cutlass13device_kernelINS_4conv6kernel13ConvUniversalINS1_16ConvProblemShapeILNS1_8OperatorE0ELi3EEENS1_10collective14CollectiveConvINS1_46MainloopSm90TmaGmmaWarpSpecializedImplicitGemmILS5_0ELi18ELi3EN4cute5tupleIJNSA_1CILi2EEENSC_ILi1EEESE_EEENS1_36KernelImplicitTmaWarpSpecializedSm90ELi1EEENSB_IJNSC_ILi128EEENSC_ILi64EEENSB_IJSJ_EEEEEENS_12float_e4m3_tESM_NSA_8TiledMMAINSA_8MMA_AtomIJNSA_4SM904GMMA30MMA_64x64x32_F32E4M3E4M3_SS_TNILNSQ_7ScaleInE1ELSS_1EEEEEENSA_6LayoutINSB_IJSE_SE_SE_EEENSB_IJNSC_ILi0EEESX_SX_EEEEENSB_IJNSA_10UnderscoreES10_S10_EEEEENS7_6detail26Sm90ImplicitGemmTileTraitsINSA_20SM90_TMA_LOAD_IM2COLENSA_14ComposedLayoutINSA_7SwizzleILi2ELi4ELi3EEENSA_18smem_ptr_flag_bitsILi8EEENSV_INSB_IJNSB_IJNSC_ILi8EEENSC_ILi16EEEEEENSB_IJSJ_SE_EEENSB_IJSE_NSC_ILi18EEEEEEEEENSB_IJNSB_IJSJ_NSC_ILi512EEEEEENSB_IJSE_SX_EEENSB_IJSX_NSC_ILi8192EEEEEEEEEEEEEvEENS14_INSA_23SM90_TMA_LOAD_MULTICASTENS16_IS18_S1A_NSV_INSB_IJNSB_IJS1B_S1B_EEES1E_S1G_EEENSB_IJS1J_S1K_NSB_IJSX_NSC_ILi4096EEEEEEEEEEEEEvEEEENS_8epilogue10collective6detail29Sm90TmaWarpSpecializedAdapterINS22_15DefaultEpilogueISM_NSB_IJNSB_IJllllEEESE_SX_EEES27_NS21_6thread17LinearCombinationISM_Li1EffLNS28_9ScaleType4KindE0ELNS_15FloatRoundStyleE2ESM_EENS_4gemm15EpilogueDefaultEEEEEvvEEEEvNT_6ParamsE)
        /*0014*/ 	.word	0x00000000


	//----- nvinfo : EIATTR_MIN_STACK_SIZE
	.align		4
.L_14:
        /*0018*/ 	.byte	0x04, 0x12
        /*001a*/ 	.short	(.L_16 - .L_15)
	.align		4
.L_15:
        /*001c*/ 	.word	index@(_ZN7cutlass13device_kernelINS_4conv6kernel13ConvUniversalINS1_16ConvProblemShapeILNS1_8OperatorE0ELi3EEENS1_10collective14CollectiveConvINS1_46MainloopSm90TmaGmmaWarpSpecializedImplicitGemmILS5_0ELi18ELi3EN4cute5tupleIJNSA_1CILi2EEENSC_ILi1EEESE_EEENS1_36KernelImplicitTmaWarpSpecializedSm90ELi1EEENSB_IJNSC_ILi128EEENSC_ILi64EEENSB_IJSJ_EEEEEENS_12float_e4m3_tESM_NSA_8TiledMMAINSA_8MMA_AtomIJNSA_4SM904GMMA30MMA_64x64x32_F32E4M3E4M3_SS_TNILNSQ_7ScaleInE1ELSS_1EEEEEENSA_6LayoutINSB_IJSE_SE_SE_EEENSB_IJNSC_ILi0EEESX_SX_EEEEENSB_IJNSA_10UnderscoreES10_S10_EEEEENS7_6detail26Sm90ImplicitGemmTileTraitsINSA_20SM90_TMA_LOAD_IM2COLENSA_14ComposedLayoutINSA_7SwizzleILi2ELi4ELi3EEENSA_18smem_ptr_flag_bitsILi8EEENSV_INSB_IJNSB_IJNSC_ILi8EEENSC_ILi16EEEEEENSB_IJSJ_SE_EEENSB_IJSE_NSC_ILi18EEEEEEEEENSB_IJNSB_IJSJ_NSC_ILi512EEEEEENSB_IJSE_SX_EEENSB_IJSX_NSC_ILi8192EEEEEEEEEEEEEvEENS14_INSA_23SM90_TMA_LOAD_MULTICASTENS16_IS18_S1A_NSV_INSB_IJNSB_IJS1B_S1B_EEES1E_S1G_EEENSB_IJS1J_S1K_NSB_IJSX_NSC_ILi4096EEEEEEEEEEEEEvEEEENS_8epilogue10collective6detail29Sm90TmaWarpSpecializedAdapterINS22_15DefaultEpilogueISM_NSB_IJNSB_IJllllEEESE_SX_EEES27_NS21_6thread17LinearCombinationISM_Li1EffLNS28_9ScaleType4KindE0ELNS_15FloatRoundStyleE2ESM_EENS_4gemm15EpilogueDefaultEEEEEvvEEEEvNT_6ParamsE)
        /*0020*/ 	.word	0x00000000
.L_16:


//--------------------- .nv.compat                --------------------------
	.section	.nv.compat,"",@"SHT_CUDA_COMPAT_INFO"
	.align	4
        /*0000*/ 	.byte	0x02, 0x09, 0x01, 0x00, 0x02, 0x02, 0x04, 0x00, 0x02, 0x05, 0x05, 0x00, 0x03, 0x07, 0x01, 0x01
        /*0010*/ 	.byte	0x02, 0x03, 0x01, 0x00, 0x02, 0x06, 0x01, 0x00, 0x04, 0x0b, 0x08, 0x00, 0x00, 0x00, 0x00, 0x00
        /*0020*/ 	.byte	0x00, 0x00, 0x00, 0x00


//--------------------- .nv.info._ZN7cutlass13device_kernelINS_4conv6kernel13ConvUniversalINS1_16ConvProblemShapeILNS1_8OperatorE0ELi3EEENS1_10collective14CollectiveConvINS1_46MainloopSm90TmaGmmaWarpSpecializedImplicitGemmILS5_0ELi18ELi3EN4cute5tupleIJNSA_1CILi2EEENSC_ILi1EEESE_EEENS1_36KernelImplicitTmaWarpSpecializedSm90ELi1EEENSB_IJNSC_ILi128EEENSC_ILi64EEENSB_IJSJ_EEEEEENS_12float_e4m3_tESM_NSA_8TiledMMAINSA_8MMA_AtomIJNSA_4SM904GMMA30MMA_64x64x32_F32E4M3E4M3_SS_TNILNSQ_7ScaleInE1ELSS_1EEEEEENSA_6LayoutINSB_IJSE_SE_SE_EEENSB_IJNSC_ILi0EEESX_SX_EEEEENSB_IJNSA_10UnderscoreES10_S10_EEEEENS7_6detail26Sm90ImplicitGemmTileTraitsINSA_20SM90_TMA_LOAD_IM2COLENSA_14ComposedLayoutINSA_7SwizzleILi2ELi4ELi3EEENSA_18smem_ptr_flag_bitsILi8EEENSV_INSB_IJNSB_IJNSC_ILi8EEENSC_ILi16EEEEEENSB_IJSJ_SE_EEENSB_IJSE_NSC_ILi18EEEEEEEEENSB_IJNSB_IJSJ_NSC_ILi512EEEEEENSB_IJSE_SX_EEENSB_IJSX_NSC_ILi8192EEEEEEEEEEEEEvEENS14_INSA_23SM90_TMA_LOAD_MULTICASTENS16_IS18_S1A_NSV_INSB_IJNSB_IJS1B_S1B_EEES1E_S1G_EEENSB_IJS1J_S1K_NSB_IJSX_NSC_ILi4096EEEEEEEEEEEEEvEEEENS_8epilogue10collective6detail29Sm90TmaWarpSpecializedAdapterINS22_15DefaultEpilogueISM_NSB_IJNSB_IJllllEEESE_SX_EEES27_NS21_6thread17LinearCombinationISM_Li1EffLNS28_9ScaleType4KindE0ELNS_15FloatRoundStyleE2ESM_EENS_4gemm15EpilogueDefaultEEEEEvvEEEEvNT_6ParamsE --------------------------
	.section	.nv.info._ZN7cutlass13device_kernelINS_4conv6kernel13ConvUniversalINS1_16ConvProblemShapeILNS1_8OperatorE0ELi3EEENS1_10collective14CollectiveConvINS1_46MainloopSm90TmaGmmaWarpSpecializedImplicitGemmILS5_0ELi18ELi3EN4cute5tupleIJNSA_1CILi2EEENSC_ILi1EEESE_EEENS1_36KernelImplicitTmaWarpSpecializedSm90ELi1EEENSB_IJNSC_ILi128EEENSC_ILi64EEENSB_IJSJ_EEEEEENS_12float_e4m3_tESM_NSA_8TiledMMAINSA_8MMA_AtomIJNSA_4SM904GMMA30MMA_64x64x32_F32E4M3E4M3_SS_TNILNSQ_7ScaleInE1ELSS_1EEEEEENSA_6LayoutINSB_IJSE_SE_SE_EEENSB_IJNSC_ILi0EEESX_SX_EEEEENSB_IJNSA_10UnderscoreES10_S10_EEEEENS7_6detail26Sm90ImplicitGemmTileTraitsINSA_20SM90_TMA_LOAD_IM2COLENSA_14ComposedLayoutINSA_7SwizzleILi2ELi4ELi3EEENSA_18smem_ptr_flag_bitsILi8EEENSV_INSB_IJNSB_IJNSC_ILi8EEENSC_ILi16EEEEEENSB_IJSJ_SE_EEENSB_IJSE_NSC_ILi18EEEEEEEEENSB_IJNSB_IJSJ_NSC_ILi512EEEEEENSB_IJSE_SX_EEENSB_IJSX_NSC_ILi8192EEEEEEEEEEEEEvEENS14_INSA_23SM90_TMA_LOAD_MULTICASTENS16_IS18_S1A_NSV_INSB_IJNSB_IJS1B_S1B_EEES1E_S1G_EEENSB_IJS1J_S1K_NSB_IJSX_NSC_ILi4096EEEEEEEEEEEEEvEEEENS_8epilogue10collective6detail29Sm90TmaWarpSpecializedAdapterINS22_15DefaultEpilogueISM_NSB_IJNSB_IJllllEEESE_SX_EEES27_NS21_6thread17LinearCombinationISM_Li1EffLNS28_9ScaleType4KindE0ELNS_15FloatRoundStyleE2ESM_EENS_4gemm15EpilogueDefaultEEEEEvvEEEEvNT_6ParamsE,"",@"SHT_CUDA_INFO"
	.sectionflags	@""
	.align	4


	//----- nvinfo : EIATTR_CUDA_API_VERSION
	.align		4
        /*0000*/ 	.byte	0x04, 0x37
        /*0002*/ 	.short	(.L_18 - .L_17)
.L_17:
        /*0004*/ 	.word	0x00000082


	//----- nvinfo : EIATTR_KPARAM_INFO
	.align		4
.L_18:
        /*0008*/ 	.byte	0x04, 0x17
        /*000a*/ 	.short	(.L_20 - .L_19)
.L_19:
        /*000c*/ 	.word	0x00000000
        /*0010*/ 	.short	0x0000
        /*0012*/ 	.short	0x0070
        /*0014*/ 	.byte	0x00, 0xf0, 0x01, 0x10


	//----- nvinfo : EIATTR_SPARSE_MMA_MASK
	.align		4
.L_20:
        /*0018*/ 	.byte	0x03, 0x50
        /*001a*/ 	.short	0x0000


	//----- nvinfo : EIATTR_MAXREG_COUNT
	.align		4
        /*001c*/ 	.byte	0x03, 0x1b
        /*001e*/ 	.short	0x00ff


	//----- nvinfo : EIATTR_NUM_BARRIERS
	.align		4
        /*0020*/ 	.byte	0x02, 0x4c
        /*0022*/ 	.byte	0x01
	.zero		1


	//----- nvinfo : EIATTR_MERCURY_ISA_VERSION
	.align		4
        /*0024*/ 	.byte	0x03, 0x5f
        /*0026*/ 	.short	0x0101


	//----- nvinfo : EIATTR_COOP_GROUP_MASK_REGIDS
	.align		4
        /*0028*/ 	.byte	0x04, 0x29
        /*002a*/ 	.short	(.L_22 - .L_21)


	//   ....[0]....
.L_21:
        /*002c*/ 	.word	0xffffffff


	//   ....[1]....
        /*0030*/ 	.word	0xffffffff


	//   ....[2]....
        /*0034*/ 	.word	0xffffffff


	//   ....[3]....
        /*0038*/ 	.word	0xffffffff


	//----- nvinfo : EIATTR_COOP_GROUP_INSTR_OFFSETS
	.align		4
.L_22:
        /*003c*/ 	.byte	0x04, 0x28
        /*003e*/ 	.short	(.L_24 - .L_23)


	//   ....[0]....
.L_23:
        /*0040*/ 	.word	0x00000070


	//   ....[1]....
        /*0044*/ 	.word	0x00000080


	//   ....[2]....
        /*0048*/ 	.word	0x00000140


	//   ....[3]....
        /*004c*/ 	.word	0x00000890


	//----- nvinfo : EIATTR_MBARRIER_INSTR_OFFSETS
	.align		4
.L_24:
        /*0050*/ 	.byte	0x04, 0x39
        /*0052*/ 	.short	(.L_26 - .L_25)


	//   ....[0]....
.L_25:
        /*0054*/ 	.word	0x00000310
        /*0058*/ 	.word	0x000000ff
        /*005c*/ 	.word	0x00036000
        /*0060*/ 	.short	0x0100
        /*0062*/ 	.byte	0x08
	.zero		1


	//   ....[1]....
        /*0064*/ 	.word	0x00000320
        /*0068*/ 	.word	0x000000ff
        /*006c*/ 	.word	0x00036090
        /*0070*/ 	.short	0x0100
        /*0072*/ 	.byte	0x08
	.zero		1


	//   ....[2]....
        /*0074*/ 	.word	0x00000330
        /*0078*/ 	.word	0x000000ff
        /*007c*/ 	.word	0x00036008
        /*0080*/ 	.short	0x0100
        /*0082*/ 	.byte	0x08
	.zero		1


	//   ....[3]....
        /*0084*/ 	.word	0x00000340
        /*0088*/ 	.word	0x000000ff
        /*008c*/ 	.word	0x00036098
        /*0090*/ 	.short	0x0100
        /*0092*/ 	.byte	0x08
	.zero		1


	//   ....[4]....
        /*0094*/ 	.word	0x00000350
        /*0098*/ 	.word	0x000000ff
        /*009c*/ 	.word	0x00036010
        /*00a0*/ 	.short	0x0100
        /*00a2*/ 	.byte	0x08
	.zero		1


	//   ....[5]....
        /*00a4*/ 	.word	0x00000360
        /*00a8*/ 	.word	0x000000ff
        /*00ac*/ 	.word	0x000360a0
        /*00b0*/ 	.short	0x0100
        /*00b2*/ 	.byte	0x08
	.zero		1


	//   ....[6]....
        /*00b4*/ 	.word	0x00000370
        /*00b8*/ 	.word	0x000000ff
        /*00bc*/ 	.word	0x00036018
        /*00c0*/ 	.short	0x0100
        /*00c2*/ 	.byte	0x08
	.zero		1


	//   ....[7]....
        /*00c4*/ 	.word	0x00000380
        /*00c8*/ 	.word	0x000000ff
        /*00cc*/ 	.word	0x000360a8
        /*00d0*/ 	.short	0x0100
        /*00d2*/ 	.byte	0x08
	.zero		1


	//   ....[8]....
        /*00d4*/ 	.word	0x00000390
        /*00d8*/ 	.word	0x000000ff
        /*00dc*/ 	.word	0x00036020
        /*00e0*/ 	.short	0x0100
        /*00e2*/ 	.byte	0x08
	.zero		1


	//   ....[9]....
        /*00e4*/ 	.word	0x000003a0
        /*00e8*/ 	.word	0x000000ff
        /*00ec*/ 	.word	0x000360b0
        /*00f0*/ 	.short	0x0100
        /*00f2*/ 	.byte	0x08
	.zero		1


	//   ....[10]....
        /*00f4*/ 	.word	0x000003b0
        /*00f8*/ 	.word	0x000000ff
        /*00fc*/ 	.word	0x00036028
        /*0100*/ 	.short	0x0100
        /*0102*/ 	.byte	0x08
	.zero		1


	//   ....[11]....
        /*0104*/ 	.word	0x000003c0
        /*0108*/ 	.word	0x000000ff
        /*010c*/ 	.word	0x000360b8
        /*0110*/ 	.short	0x0100
        /*0112*/ 	.byte	0x08
	.zero		1


	//   ....[12]....
        /*0114*/ 	.word	0x000003d0
        /*0118*/ 	.word	0x000000ff
        /*011c*/ 	.word	0x00036030
        /*0120*/ 	.short	0x0100
        /*0122*/ 	.byte	0x08
	.zero		1


	//   ....[13]....
        /*0124*/ 	.word	0x000003e0
        /*0128*/ 	.word	0x000000ff
        /*012c*/ 	.word	0x000360c0
        /*0130*/ 	.short	0x0100
        /*0132*/ 	.byte	0x08
	.zero		1


	//   ....[14]....
        /*0134*/ 	.word	0x000003f0
        /*0138*/ 	.word	0x000000ff
        /*013c*/ 	.word	0x00036038
        /*0140*/ 	.short	0x0100
        /*0142*/ 	.byte	0x08
	.zero		1


	//   ....[15]....
        /*0144*/ 	.word	0x00000400
        /*0148*/ 	.word	0x000000ff
        /*014c*/ 	.word	0x000360c8
        /*0150*/ 	.short	0x0100
        /*0152*/ 	.byte	0x08
	.zero		1


	//   ....[16]....
        /*0154*/ 	.word	0x00000410
        /*0158*/ 	.word	0x000000ff
        /*015c*/ 	.word	0x00036040
        /*0160*/ 	.short	0x0100
        /*0162*/ 	.byte	0x08
	.zero		1


	//   ....[17]....
        /*0164*/ 	.word	0x00000420
        /*0168*/ 	.word	0x000000ff
        /*016c*/ 	.word	0x000360d0
        /*0170*/ 	.short	0x0100
        /*0172*/ 	.byte	0x08
	.zero		1


	//   ....[18]....
        /*0174*/ 	.word	0x00000430
        /*0178*/ 	.word	0x000000ff
        /*017c*/ 	.word	0x00036048
        /*0180*/ 	.short	0x0100
        /*0182*/ 	.byte	0x08
	.zero		1


	//   ....[19]....
        /*0184*/ 	.word	0x00000440
        /*0188*/ 	.word	0x000000ff
        /*018c*/ 	.word	0x000360d8
        /*0190*/ 	.short	0x0100
        /*0192*/ 	.byte	0x08
	.zero		1


	//   ....[20]....
        /*0194*/ 	.word	0x00000450
        /*0198*/ 	.word	0x000000ff
        /*019c*/ 	.word	0x00036050
        /*01a0*/ 	.short	0x0100
        /*01a2*/ 	.byte	0x08
	.zero		1


	//   ....[21]....
        /*01a4*/ 	.word	0x00000460
        /*01a8*/ 	.word	0x000000ff
        /*01ac*/ 	.word	0x000360e0
        /*01b0*/ 	.short	0x0100
        /*01b2*/ 	.byte	0x08
	.zero		1


	//   ....[22]....
        /*01b4*/ 	.word	0x00000470
        /*01b8*/ 	.word	0x000000ff
        /*01bc*/ 	.word	0x00036058
        /*01c0*/ 	.short	0x0100
        /*01c2*/ 	.byte	0x08
	.zero		1


	//   ....[23]....
        /*01c4*/ 	.word	0x00000480
        /*01c8*/ 	.word	0x000000ff
        /*01cc*/ 	.word	0x000360e8
        /*01d0*/ 	.short	0x0100
        /*01d2*/ 	.byte	0x08
	.zero		1


	//   ....[24]....
        /*01d4*/ 	.word	0x00000490
        /*01d8*/ 	.word	0x000000ff
        /*01dc*/ 	.word	0x00036060
        /*01e0*/ 	.short	0x0100
        /*01e2*/ 	.byte	0x08
	.zero		1


	//   ....[25]....
        /*01e4*/ 	.word	0x000004a0
        /*01e8*/ 	.word	0x000000ff
        /*01ec*/ 	.word	0x000360f0
        /*01f0*/ 	.short	0x0100
        /*01f2*/ 	.byte	0x08
	.zero		1


	//   ....[26]....
        /*01f4*/ 	.word	0x000004b0
        /*01f8*/ 	.word	0x000000ff
        /*01fc*/ 	.word	0x00036068
        /*0200*/ 	.short	0x0100
        /*0202*/ 	.byte	0x08
	.zero		1


	//   ....[27]....
        /*0204*/ 	.word	0x000004c0
        /*0208*/ 	.word	0x000000ff
        /*020c*/ 	.word	0x000360f8
        /*0210*/ 	.short	0x0100
        /*0212*/ 	.byte	0x08
	.zero		1


	//   ....[28]....
        /*0214*/ 	.word	0x000004d0
        /*0218*/ 	.word	0x000000ff
        /*021c*/ 	.word	0x00036070
        /*0220*/ 	.short	0x0100
        /*0222*/ 	.byte	0x08
	.zero		1


	//   ....[29]....
        /*0224*/ 	.word	0x000004e0
        /*0228*/ 	.word	0x000000ff
        /*022c*/ 	.word	0x00036100
        /*0230*/ 	.short	0x0100
        /*0232*/ 	.byte	0x08
	.zero		1


	//   ....[30]....
        /*0234*/ 	.word	0x000004f0
        /*0238*/ 	.word	0x000000ff
        /*023c*/ 	.word	0x00036078
        /*0240*/ 	.short	0x0100
        /*0242*/ 	.byte	0x08
	.zero		1


	//   ....[31]....
        /*0244*/ 	.word	0x00000500
        /*0248*/ 	.word	0x000000ff
        /*024c*/ 	.word	0x00036108
        /*0250*/ 	.short	0x0100
        /*0252*/ 	.byte	0x08
	.zero		1


	//   ....[32]....
        /*0254*/ 	.word	0x00000510
        /*0258*/ 	.word	0x000000ff
        /*025c*/ 	.word	0x00036080
        /*0260*/ 	.short	0x0100
        /*0262*/ 	.byte	0x08
	.zero		1


	//   ....[33]....
        /*0264*/ 	.word	0x00000520
        /*0268*/ 	.word	0x000000ff
        /*026c*/ 	.word	0x00036110
        /*0270*/ 	.short	0x0100
        /*0272*/ 	.byte	0x08
	.zero		1


	//   ....[34]....
        /*0274*/ 	.word	0x00000530
        /*0278*/ 	.word	0x000000ff
        /*027c*/ 	.word	0x00036088
        /*0280*/ 	.short	0x0100
        /*0282*/ 	.byte	0x08
	.zero		1


	//   ....[35]....
        /*0284*/ 	.word	0x00000540
        /*0288*/ 	.word	0x000000ff
        /*028c*/ 	.word	0x00036118
        /*0290*/ 	.short	0x0100
        /*0292*/ 	.byte	0x08
	.zero		1


	//   ....[36]....
        /*0294*/ 	.word	0x00000f00
        /*0298*/ 	.word	0x00000008
        /*029c*/ 	.word	0x00036000
        /*02a0*/ 	.short	0x010a
        /*02a2*/ 	.byte	0x3f
	.zero		1


	//   ....[37]....
        /*02a4*/ 	.word	0x00001280
        /*02a8*/ 	.word	0x0000000a
        /*02ac*/ 	.word	0x00036000
        /*02b0*/ 	.short	0x010a
        /*02b2*/ 	.byte	0x3f
	.zero		1


	//   ....[38]....
        /*02b4*/ 	.word	0x00001480
        /*02b8*/ 	.word	0x00000009
        /*02bc*/ 	.word	0x00000000
        /*02c0*/ 	.short	0x0101
        /*02c2*/ 	.byte	0x3f
	.zero		1


	//   ....[39]....
        /*02c4*/ 	.word	0x000016b0
        /*02c8*/ 	.word	0x00000003
        /*02cc*/ 	.word	0x00000000
        /*02d0*/ 	.short	0x0101
        /*02d2*/ 	.byte	0x3f
	.zero		1


	//   ....[40]....
        /*02d4*/ 	.word	0x00006240
        /*02d8*/ 	.word	0x00000013
        /*02dc*/ 	.word	0x00036090
        /*02e0*/ 	.short	0x010a
        /*02e2*/ 	.byte	0x3f
	.zero		1


	//   ....[41]....
        /*02e4*/ 	.word	0x00006a40
        /*02e8*/ 	.word	0x00000002
        /*02ec*/ 	.word	0x00000000
        /*02f0*/ 	.short	0x010a
        /*02f2*/ 	.byte	0x3f
	.zero		1


	//   ....[42]....
        /*02f4*/ 	.word	0x00006af0
        /*02f8*/ 	.word	0x00000002
        /*02fc*/ 	.word	0x00000000
        /*0300*/ 	.short	0x010a
        /*0302*/ 	.byte	0x3f
	.zero		1


	//   ....[43]....
        /*0304*/ 	.word	0x00006ba0
        /*0308*/ 	.word	0x00000002
        /*030c*/ 	.word	0x00000000
        /*0310*/ 	.short	0x010a
        /*0312*/ 	.byte	0x3f
	.zero		1


	//   ....[44]....
        /*0314*/ 	.word	0x00006c50
        /*0318*/ 	.word	0x00000002
        /*031c*/ 	.word	0x00000000
        /*0320*/ 	.short	0x010a
        /*0322*/ 	.byte	0x3f
	.zero		1


	//   ....[45]....
        /*0324*/ 	.word	0x00006d00
        /*0328*/ 	.word	0x00000002
        /*032c*/ 	.word	0x00000000
        /*0330*/ 	.short	0x010a
        /*0332*/ 	.byte	0x3f
	.zero		1


	//   ....[46]....
        /*0334*/ 	.word	0x00006db0
        /*0338*/ 	.word	0x00000002
        /*033c*/ 	.word	0x00000000
        /*0340*/ 	.short	0x010a
        /*0342*/ 	.byte	0x3f
	.zero		1


	//   ....[47]....
        /*0344*/ 	.word	0x00006e60
        /*0348*/ 	.word	0x00000002
        /*034c*/ 	.word	0x00000000
        /*0350*/ 	.short	0x010a
        /*0352*/ 	.byte	0x3f
	.zero		1


	//   ....[48]....
        /*0354*/ 	.word	0x00006f10
        /*0358*/ 	.word	0x00000002
        /*035c*/ 	.word	0x00000000
        /*0360*/ 	.short	0x010a
        /*0362*/ 	.byte	0x3f
	.zero		1


	//   ....[49]....
        /*0364*/ 	.word	0x00006fc0
        /*0368*/ 	.word	0x00000002
        /*036c*/ 	.word	0x00000000
        /*0370*/ 	.short	0x010a
        /*0372*/ 	.byte	0x3f
	.zero		1


	//   ....[50]....
        /*0374*/ 	.word	0x00007070
        /*0378*/ 	.word	0x00000002
        /*037c*/ 	.word	0x00000000
        /*0380*/ 	.short	0x010a
        /*0382*/ 	.byte	0x3f
	.zero		1


	//   ....[51]....
        /*0384*/ 	.word	0x00007120
        /*0388*/ 	.word	0x00000002
        /*038c*/ 	.word	0x00000000
        /*0390*/ 	.short	0x010a
        /*0392*/ 	.byte	0x3f
	.zero		1


	//   ....[52]....
        /*0394*/ 	.word	0x000071d0
        /*0398*/ 	.word	0x00000002
        /*039c*/ 	.word	0x00000000
        /*03a0*/ 	.short	0x010a
        /*03a2*/ 	.byte	0x3f
	.zero		1


	//   ....[53]....
        /*03a4*/ 	.word	0x00007280
        /*03a8*/ 	.word	0x00000002
        /*03ac*/ 	.word	0x00000000
        /*03b0*/ 	.short	0x010a
        /*03b2*/ 	.byte	0x3f
	.zero		1


	//   ....[54]....
        /*03b4*/ 	.word	0x00007330
        /*03b8*/ 	.word	0x00000002
        /*03bc*/ 	.word	0x00000000
        /*03c0*/ 	.short	0x010a
        /*03c2*/ 	.byte	0x3f
	.zero		1


	//   ....[55]....
        /*03c4*/ 	.word	0x000073e0
        /*03c8*/ 	.word	0x00000002
        /*03cc*/ 	.word	0x00000000
        /*03d0*/ 	.short	0x010a
        /*03d2*/ 	.byte	0x3f
	.zero		1


	//   ....[56]....
        /*03d4*/ 	.word	0x00007490
        /*03d8*/ 	.word	0x00000002
        /*03dc*/ 	.word	0x00000000
        /*03e0*/ 	.short	0x010a
        /*03e2*/ 	.byte	0x3f
	.zero		1


	//   ....[57]....
        /*03e4*/ 	.word	0x00007540
        /*03e8*/ 	.word	0x00000002
        /*03ec*/ 	.word	0x00000000
        /*03f0*/ 	.short	0x010a
        /*03f2*/ 	.byte	0x3f
	.zero		1


	//   ....[58]....
        /*03f4*/ 	.word	0x000075f0
        /*03f8*/ 	.word	0x00000005
        /*03fc*/ 	.word	0x00000000
        /*0400*/ 	.short	0x010a
        /*0402*/ 	.byte	0x3f
	.zero		1


	//----- nvinfo : EIATTR_NUM_MBARRIERS
	.align		4
.L_26:
        /*0404*/ 	.byte	0x03, 0x38
        /*0406*/ 	.short	0x0024


	//----- nvinfo : EIATTR_EXIT_INSTR_OFFSETS
	.align		4
        /*0408*/ 	.byte	0x04, 0x1c
        /*040a*/ 	.short	(.L_28 - .L_27)


	//   ....[0]....
.L_27:
        /*040c*/ 	.word	0x00000c30


	//   ....[1]....
        /*0410*/ 	.word	0x00001800


	//   ....[2]....
        /*0414*/ 	.word	0x00004fc0


	//   ....[3]....
        /*0418*/ 	.word	0x00004fe0


	//   ....[4]....
        /*041c*/ 	.word	0x00006020


	//   ....[5]....
        /*0420*/ 	.word	0x00006040


	//   ....[6]....
        /*0424*/ 	.word	0x00006060


	//   ....[7]....
        /*0428*/ 	.word	0x00006930


	//   ....[8]....
        /*042c*/ 	.word	0x00007620


	//----- nvinfo : EIATTR_MAX_THREADS
	.align		4
.L_28:
        /*0430*/ 	.byte	0x04, 0x05
        /*0432*/ 	.short	(.L_30 - .L_29)
.L_29:
        /*0434*/ 	.word	0x00000100
        /*0438*/ 	.word	0x00000001
        /*043c*/ 	.word	0x00000001


	//----- nvinfo : EIATTR_CRS_STACK_SIZE
	.align		4
.L_30:
        /*0440*/ 	.byte	0x04, 0x1e
        /*0442*/ 	.short	(.L_32 - .L_31)
.L_31:
        /*0444*/ 	.word	0x00000000


	//----- nvinfo : EIATTR_CBANK_PARAM_SIZE
	.align		4
.L_32:
        /*0448*/ 	.byte	0x03, 0x19
        /*044a*/ 	.short	0x0470


	//----- nvinfo : EIATTR_PARAM_CBANK
	.align		4
        /*044c*/ 	.byte	0x04, 0x0a
        /*044e*/ 	.short	(.L_34 - .L_33)
	.align		4
.L_33:
        /*0450*/ 	.word	index@(.nv.constant0._ZN7cutlass13device_kernelINS_4conv6kernel13ConvUniversalINS1_16ConvProblemShapeILNS1_8OperatorE0ELi3EEENS1_10collective14CollectiveConvINS1_46MainloopSm90TmaGmmaWarpSpecializedImplicitGemmILS5_0ELi18ELi3EN4cute5tupleIJNSA_1CILi2EEENSC_ILi1EEESE_EEENS1_36KernelImplicitTmaWarpSpecializedSm90ELi1EEENSB_IJNSC_ILi128EEENSC_ILi64EEENSB_IJSJ_EEEEEENS_12float_e4m3_tESM_NSA_8TiledMMAINSA_8MMA_AtomIJNSA_4SM904GMMA30MMA_64x64x32_F32E4M3E4M3_SS_TNILNSQ_7ScaleInE1ELSS_1EEEEEENSA_6LayoutINSB_IJSE_SE_SE_EEENSB_IJNSC_ILi0EEESX_SX_EEEEENSB_IJNSA_10UnderscoreES10_S10_EEEEENS7_6detail26Sm90ImplicitGemmTileTraitsINSA_20SM90_TMA_LOAD_IM2COLENSA_14ComposedLayoutINSA_7SwizzleILi2ELi4ELi3EEENSA_18smem_ptr_flag_bitsILi8EEENSV_INSB_IJNSB_IJNSC_ILi8EEENSC_ILi16EEEEEENSB_IJSJ_SE_EEENSB_IJSE_NSC_ILi18EEEEEEEEENSB_IJNSB_IJSJ_NSC_ILi512EEEEEENSB_IJSE_SX_EEENSB_IJSX_NSC_ILi8192EEEEEEEEEEEEEvEENS14_INSA_23SM90_TMA_LOAD_MULTICASTENS16_IS18_S1A_NSV_INSB_IJNSB_IJS1B_S1B_EEES1E_S1G_EEENSB_IJS1J_S1K_NSB_IJSX_NSC_ILi4096EEEEEEEEEEEEEvEEEENS_8epilogue10collective6detail29Sm90TmaWarpSpecializedAdapterINS22_15DefaultEpilogueISM_NSB_IJNSB_IJllllEEESE_SX_EEES27_NS21_6thread17LinearCombinationISM_Li1EffLNS28_9ScaleType4KindE0ELNS_15FloatRoundStyleE2ESM_EENS_4gemm15EpilogueDefaultEEEEEvvEEEEvNT_6ParamsE)
        /*0454*/ 	.short	0x0210
        /*0456*/ 	.short	0x0470


	//----- nvinfo : EIATTR_SW_WAR
	.align		4
.L_34:
        /*0458*/ 	.byte	0x04, 0x36
        /*045a*/ 	.short	(.L_36 - .L_35)
.L_35:
        /*045c*/ 	.word	0x00000008
.L_36:


//--------------------- .nv.callgraph             --------------------------
	.section	.nv.callgraph,"",@"SHT_CUDA_CALLGRAPH"
	.align	4
	.sectionentsize	8
	.align		4
        /*0000*/ 	.word	0x00000000
	.align		4
        /*0004*/ 	.word	0xffffffff
	.align		4
        /*0008*/ 	.word	0x00000000
	.align		4
        /*000c*/ 	.word	0xfffffffe
	.align		4
        /*0010*/ 	.word	0x00000000
	.align		4
        /*0014*/ 	.word	0xfffffffd
	.align		4
        /*0018*/ 	.word	0x00000000
	.align		4
        /*001c*/ 	.word	0xfffffffc


//--------------------- .nv.constant4             --------------------------
	.section	.nv.constant4,"a",@progbits
	.align	8
	.align		8
.nv.constant4:
        /*0000*/ 	.dword	_ZN39_INTERNAL_2e529f0b_4_k_cu_9d859fdb_29464cuda3std3__45__cpo5beginE
	.align		8
        /*0008*/ 	.dword	_ZN39_INTERNAL_2e529f0b_4_k_cu_9d859fdb_29464cuda3std3__45__cpo3endE
	.align		8
        /*0010*/ 	.dword	_ZN39_INTERNAL_2e529f0b_4_k_cu_9d859fdb_29464cuda3std3__45__cpo6cbeginE
	.align		8
        /*0018*/ 	.dword	_ZN39_INTERNAL_2e529f0b_4_k_cu_9d859fdb_29464cuda3std3__45__cpo4cendE
	.align		8
        /*0020*/ 	.dword	_ZN39_INTERNAL_2e529f0b_4_k_cu_9d859fdb_29464cuda3std3__441_GLOBAL__N__2e529f0b_4_k_cu_9d859fdb_29466ignoreE
	.align		8
        /*0028*/ 	.dword	_ZN39_INTERNAL_2e529f0b_4_k_cu_9d859fdb_29464cuda3std3__419piecewise_constructE
	.align		8
        /*0030*/ 	.dword	_ZN39_INTERNAL_2e529f0b_4_k_cu_9d859fdb_29464cuda3std3__48in_placeE
	.align		8
        /*0038*/ 	.dword	_ZN39_INTERNAL_2e529f0b_4_k_cu_9d859fdb_29464cuda3std6ranges3__45__cpo4swapE
	.align		8
        /*0040*/ 	.dword	_ZN39_INTERNAL_2e529f0b_4_k_cu_9d859fdb_29464cuda3std6ranges3__45__cpo9iter_moveE
	.align		8
        /*0048*/ 	.dword	_ZN39_INTERNAL_2e529f0b_4_k_cu_9d859fdb_29464cute7productE
	.align		8
        /*0050*/ 	.dword	_ZN39_INTERNAL_2e529f0b_4_k_cu_9d859fdb_29464cute1_E


//--------------------- .text._ZN7cutlass13device_kernelINS_4conv6kernel13ConvUniversalINS1_16ConvProblemShapeILNS1_8OperatorE0ELi3EEENS1_10collective14CollectiveConvINS1_46MainloopSm90TmaGmmaWarpSpecializedImplicitGemmILS5_0ELi18ELi3EN4cute5tupleIJNSA_1CILi2EEENSC_ILi1EEESE_EEENS1_36KernelImplicitTmaWarpSpecializedSm90ELi1EEENSB_IJNSC_ILi128EEENSC_ILi64EEENSB_IJSJ_EEEEEENS_12float_e4m3_tESM_NSA_8TiledMMAINSA_8MMA_AtomIJNSA_4SM904GMMA30MMA_64x64x32_F32E4M3E4M3_SS_TNILNSQ_7ScaleInE1ELSS_1EEEEEENSA_6LayoutINSB_IJSE_SE_SE_EEENSB_IJNSC_ILi0EEESX_SX_EEEEENSB_IJNSA_10UnderscoreES10_S10_EEEEENS7_6detail26Sm90ImplicitGemmTileTraitsINSA_20SM90_TMA_LOAD_IM2COLENSA_14ComposedLayoutINSA_7SwizzleILi2ELi4ELi3EEENSA_18smem_ptr_flag_bitsILi8EEENSV_INSB_IJNSB_IJNSC_ILi8EEENSC_ILi16EEEEEENSB_IJSJ_SE_EEENSB_IJSE_NSC_ILi18EEEEEEEEENSB_IJNSB_IJSJ_NSC_ILi512EEEEEENSB_IJSE_SX_EEENSB_IJSX_NSC_ILi8192EEEEEEEEEEEEEvEENS14_INSA_23SM90_TMA_LOAD_MULTICASTENS16_IS18_S1A_NSV_INSB_IJNSB_IJS1B_S1B_EEES1E_S1G_EEENSB_IJS1J_S1K_NSB_IJSX_NSC_ILi4096EEEEEEEEEEEEEvEEEENS_8epilogue10collective6detail29Sm90TmaWarpSpecializedAdapterINS22_15DefaultEpilogueISM_NSB_IJNSB_IJllllEEESE_SX_EEES27_NS21_6thread17LinearCombinationISM_Li1EffLNS28_9ScaleType4KindE0ELNS_15FloatRoundStyleE2ESM_EENS_4gemm15EpilogueDefaultEEEEEvvEEEEvNT_6ParamsE --------------------------
	.section	.text._ZN7cutlass13device_kernelINS_4conv6kernel13ConvUniversalINS1_16ConvProblemShapeILNS1_8OperatorE0ELi3EEENS1_10collective14CollectiveConvINS1_46MainloopSm90TmaGmmaWarpSpecializedImplicitGemmILS5_0ELi18ELi3EN4cute5tupleIJNSA_1CILi2EEENSC_ILi1EEESE_EEENS1_36KernelImplicitTmaWarpSpecializedSm90ELi1EEENSB_IJNSC_ILi128EEENSC_ILi64EEENSB_IJSJ_EEEEEENS_12float_e4m3_tESM_NSA_8TiledMMAINSA_8MMA_AtomIJNSA_4SM904GMMA30MMA_64x64x32_F32E4M3E4M3_SS_TNILNSQ_7ScaleInE1ELSS_1EEEEEENSA_6LayoutINSB_IJSE_SE_SE_EEENSB_IJNSC_ILi0EEESX_SX_EEEEENSB_IJNSA_10UnderscoreES10_S10_EEEEENS7_6detail26Sm90ImplicitGemmTileTraitsINSA_20SM90_TMA_LOAD_IM2COLENSA_14ComposedLayoutINSA_7SwizzleILi2ELi4ELi3EEENSA_18smem_ptr_flag_bitsILi8EEENSV_INSB_IJNSB_IJNSC_ILi8EEENSC_ILi16EEEEEENSB_IJSJ_SE_EEENSB_IJSE_NSC_ILi18EEEEEEEEENSB_IJNSB_IJSJ_NSC_ILi512EEEEEENSB_IJSE_SX_EEENSB_IJSX_NSC_ILi8192EEEEEEEEEEEEEvEENS14_INSA_23SM90_TMA_LOAD_MULTICASTENS16_IS18_S1A_NSV_INSB_IJNSB_IJS1B_S1B_EEES1E_S1G_EEENSB_IJS1J_S1K_NSB_IJSX_NSC_ILi4096EEEEEEEEEEEEEvEEEENS_8epilogue10collective6detail29Sm90TmaWarpSpecializedAdapterINS22_15DefaultEpilogueISM_NSB_IJNSB_IJllllEEESE_SX_EEES27_NS21_6thread17LinearCombinationISM_Li1EffLNS28_9ScaleType4KindE0ELNS_15FloatRoundStyleE2ESM_EENS_4gemm15EpilogueDefaultEEEEEvvEEEEvNT_6ParamsE,"ax",@progbits
	.align	128
.text._ZN7cutlass13device_kernelINS_4conv6kernel13ConvUniversalINS1_16ConvProblemShapeILNS1_8OperatorE0ELi3EEENS1_10collective14CollectiveConvINS1_46MainloopSm90TmaGmmaWarpSpecializedImplicitGemmILS5_0ELi18ELi3EN4cute5tupleIJNSA_1CILi2EEENSC_ILi1EEESE_EEENS1_36KernelImplicitTmaWarpSpecializedSm90ELi1EEENSB_IJNSC_ILi128EEENSC_ILi64EEENSB_IJSJ_EEEEEENS_12float_e4m3_tESM_NSA_8TiledMMAINSA_8MMA_AtomIJNSA_4SM904GMMA30MMA_64x64x32_F32E4M3E4M3_SS_TNILNSQ_7ScaleInE1ELSS_1EEEEEENSA_6LayoutINSB_IJSE_SE_SE_EEENSB_IJNSC_ILi0EEESX_SX_EEEEENSB_IJNSA_10UnderscoreES10_S10_EEEEENS7_6detail26Sm90ImplicitGemmTileTraitsINSA_20SM90_TMA_LOAD_IM2COLENSA_14ComposedLayoutINSA_7SwizzleILi2ELi4ELi3EEENSA_18smem_ptr_flag_bitsILi8EEENSV_INSB_IJNSB_IJNSC_ILi8EEENSC_ILi16EEEEEENSB_IJSJ_SE_EEENSB_IJSE_NSC_ILi18EEEEEEEEENSB_IJNSB_IJSJ_NSC_ILi512EEEEEENSB_IJSE_SX_EEENSB_IJSX_NSC_ILi8192EEEEEEEEEEEEEvEENS14_INSA_23SM90_TMA_LOAD_MULTICASTENS16_IS18_S1A_NSV_INSB_IJNSB_IJS1B_S1B_EEES1E_S1G_EEENSB_IJS1J_S1K_NSB_IJSX_NSC_ILi4096EEEEEEEEEEEEEvEEEENS_8epilogue10collective6detail29Sm90TmaWarpSpecializedAdapterINS22_15DefaultEpilogueISM_NSB_IJNSB_IJllllEEESE_SX_EEES27_NS21_6thread17LinearCombinationISM_Li1EffLNS28_9ScaleType4KindE0ELNS_15FloatRoundStyleE2ESM_EENS_4gemm15EpilogueDefaultEEEEEvvEEEEvNT_6ParamsE:
        .type           _ZN7cutlass13device_kernelINS_4conv6kernel13ConvUniversalINS1_16ConvProblemShapeILNS1_8OperatorE0ELi3EEENS1_10collective14CollectiveConvINS1_46MainloopSm90TmaGmmaWarpSpecializedImplicitGemmILS5_0ELi18ELi3EN4cute5tupleIJNSA_1CILi2EEENSC_ILi1EEESE_EEENS1_36KernelImplicitTmaWarpSpecializedSm90ELi1EEENSB_IJNSC_ILi128EEENSC_ILi64EEENSB_IJSJ_EEEEEENS_12float_e4m3_tESM_NSA_8TiledMMAINSA_8MMA_AtomIJNSA_4SM904GMMA30MMA_64x64x32_F32E4M3E4M3_SS_TNILNSQ_7ScaleInE1ELSS_1EEEEEENSA_6LayoutINSB_IJSE_SE_SE_EEENSB_IJNSC_ILi0EEESX_SX_EEEEENSB_IJNSA_10UnderscoreES10_S10_EEEEENS7_6detail26Sm90ImplicitGemmTileTraitsINSA_20SM90_TMA_LOAD_IM2COLENSA_14ComposedLayoutINSA_7SwizzleILi2ELi4ELi3EEENSA_18smem_ptr_flag_bitsILi8EEENSV_INSB_IJNSB_IJNSC_ILi8EEENSC_ILi16EEEEEENSB_IJSJ_SE_EEENSB_IJSE_NSC_ILi18EEEEEEEEENSB_IJNSB_IJSJ_NSC_ILi512EEEEEENSB_IJSE_SX_EEENSB_IJSX_NSC_ILi8192EEEEEEEEEEEEEvEENS14_INSA_23SM90_TMA_LOAD_MULTICASTENS16_IS18_S1A_NSV_INSB_IJNSB_IJS1B_S1B_EEES1E_S1G_EEENSB_IJS1J_S1K_NSB_IJSX_NSC_ILi4096EEEEEEEEEEEEEvEEEENS_8epilogue10collective6detail29Sm90TmaWarpSpecializedAdapterINS22_15DefaultEpilogueISM_NSB_IJNSB_IJllllEEESE_SX_EEES27_NS21_6thread17LinearCombinationISM_Li1EffLNS28_9ScaleType4KindE0ELNS_15FloatRoundStyleE2ESM_EENS_4gemm15EpilogueDefaultEEEEEvvEEEEvNT_6ParamsE,@function
        .size           _ZN7cutlass13device_kernelINS_4conv6kernel13ConvUniversalINS1_16ConvProblemShapeILNS1_8OperatorE0ELi3EEENS1_10collective14CollectiveConvINS1_46MainloopSm90TmaGmmaWarpSpecializedImplicitGemmILS5_0ELi18ELi3EN4cute5tupleIJNSA_1CILi2EEENSC_ILi1EEESE_EEENS1_36KernelImplicitTmaWarpSpecializedSm90ELi1EEENSB_IJNSC_ILi128EEENSC_ILi64EEENSB_IJSJ_EEEEEENS_12float_e4m3_tESM_NSA_8TiledMMAINSA_8MMA_AtomIJNSA_4SM904GMMA30MMA_64x64x32_F32E4M3E4M3_SS_TNILNSQ_7ScaleInE1ELSS_1EEEEEENSA_6LayoutINSB_IJSE_SE_SE_EEENSB_IJNSC_ILi0EEESX_SX_EEEEENSB_IJNSA_10UnderscoreES10_S10_EEEEENS7_6detail26Sm90ImplicitGemmTileTraitsINSA_20SM90_TMA_LOAD_IM2COLENSA_14ComposedLayoutINSA_7SwizzleILi2ELi4ELi3EEENSA_18smem_ptr_flag_bitsILi8EEENSV_INSB_IJNSB_IJNSC_ILi8EEENSC_ILi16EEEEEENSB_IJSJ_SE_EEENSB_IJSE_NSC_ILi18EEEEEEEEENSB_IJNSB_IJSJ_NSC_ILi512EEEEEENSB_IJSE_SX_EEENSB_IJSX_NSC_ILi8192EEEEEEEEEEEEEvEENS14_INSA_23SM90_TMA_LOAD_MULTICASTENS16_IS18_S1A_NSV_INSB_IJNSB_IJS1B_S1B_EEES1E_S1G_EEENSB_IJS1J_S1K_NSB_IJSX_NSC_ILi4096EEEEEEEEEEEEEvEEEENS_8epilogue10collective6detail29Sm90TmaWarpSpecializedAdapterINS22_15DefaultEpilogueISM_NSB_IJNSB_IJllllEEESE_SX_EEES27_NS21_6thread17LinearCombinationISM_Li1EffLNS28_9ScaleType4KindE0ELNS_15FloatRoundStyleE2ESM_EENS_4gemm15EpilogueDefaultEEEEEvvEEEEvNT_6ParamsE,(.L_x_182 - _ZN7cutlass13device_kernelINS_4conv6kernel13ConvUniversalINS1_16ConvProblemShapeILNS1_8OperatorE0ELi3EEENS1_10collective14CollectiveConvINS1_46MainloopSm90TmaGmmaWarpSpecializedImplicitGemmILS5_0ELi18ELi3EN4cute5tupleIJNSA_1CILi2EEENSC_ILi1EEESE_EEENS1_36KernelImplicitTmaWarpSpecializedSm90ELi1EEENSB_IJNSC_ILi128EEENSC_ILi64EEENSB_IJSJ_EEEEEENS_12float_e4m3_tESM_NSA_8TiledMMAINSA_8MMA_AtomIJNSA_4SM904GMMA30MMA_64x64x32_F32E4M3E4M3_SS_TNILNSQ_7ScaleInE1ELSS_1EEEEEENSA_6LayoutINSB_IJSE_SE_SE_EEENSB_IJNSC_ILi0EEESX_SX_EEEEENSB_IJNSA_10UnderscoreES10_S10_EEEEENS7_6detail26Sm90ImplicitGemmTileTraitsINSA_20SM90_TMA_LOAD_IM2COLENSA_14ComposedLayoutINSA_7SwizzleILi2ELi4ELi3EEENSA_18smem_ptr_flag_bitsILi8EEENSV_INSB_IJNSB_IJNSC_ILi8EEENSC_ILi16EEEEEENSB_IJSJ_SE_EEENSB_IJSE_NSC_ILi18EEEEEEEEENSB_IJNSB_IJSJ_NSC_ILi512EEEEEENSB_IJSE_SX_EEENSB_IJSX_NSC_ILi8192EEEEEEEEEEEEEvEENS14_INSA_23SM90_TMA_LOAD_MULTICASTENS16_IS18_S1A_NSV_INSB_IJNSB_IJS1B_S1B_EEES1E_S1G_EEENSB_IJS1J_S1K_NSB_IJSX_NSC_ILi4096EEEEEEEEEEEEEvEEEENS_8epilogue10collective6detail29Sm90TmaWarpSpecializedAdapterINS22_15DefaultEpilogueISM_NSB_IJNSB_IJllllEEESE_SX_EEES27_NS21_6thread17LinearCombinationISM_Li1EffLNS28_9ScaleType4KindE0ELNS_15FloatRoundStyleE2ESM_EENS_4gemm15EpilogueDefaultEEEEEvvEEEEvNT_6ParamsE)
        .other          _ZN7cutlass13device_kernelINS_4conv6kernel13ConvUniversalINS1_16ConvProblemShapeILNS1_8OperatorE0ELi3EEENS1_10collective14CollectiveConvINS1_46MainloopSm90TmaGmmaWarpSpecializedImplicitGemmILS5_0ELi18ELi3EN4cute5tupleIJNSA_1CILi2EEENSC_ILi1EEESE_EEENS1_36KernelImplicitTmaWarpSpecializedSm90ELi1EEENSB_IJNSC_ILi128EEENSC_ILi64EEENSB_IJSJ_EEEEEENS_12float_e4m3_tESM_NSA_8TiledMMAINSA_8MMA_AtomIJNSA_4SM904GMMA30MMA_64x64x32_F32E4M3E4M3_SS_TNILNSQ_7ScaleInE1ELSS_1EEEEEENSA_6LayoutINSB_IJSE_SE_SE_EEENSB_IJNSC_ILi0EEESX_SX_EEEEENSB_IJNSA_10UnderscoreES10_S10_EEEEENS7_6detail26Sm90ImplicitGemmTileTraitsINSA_20SM90_TMA_LOAD_IM2COLENSA_14ComposedLayoutINSA_7SwizzleILi2ELi4ELi3EEENSA_18smem_ptr_flag_bitsILi8EEENSV_INSB_IJNSB_IJNSC_ILi8EEENSC_ILi16EEEEEENSB_IJSJ_SE_EEENSB_IJSE_NSC_ILi18EEEEEEEEENSB_IJNSB_IJSJ_NSC_ILi512EEEEEENSB_IJSE_SX_EEENSB_IJSX_NSC_ILi8192EEEEEEEEEEEEEvEENS14_INSA_23SM90_TMA_LOAD_MULTICASTENS16_IS18_S1A_NSV_INSB_IJNSB_IJS1B_S1B_EEES1E_S1G_EEENSB_IJS1J_S1K_NSB_IJSX_NSC_ILi4096EEEEEEEEEEEEEvEEEENS_8epilogue10collective6detail29Sm90TmaWarpSpecializedAdapterINS22_15DefaultEpilogueISM_NSB_IJNSB_IJllllEEESE_SX_EEES27_NS21_6thread17LinearCombinationISM_Li1EffLNS28_9ScaleType4KindE0ELNS_15FloatRoundStyleE2ESM_EENS_4gemm15EpilogueDefaultEEEEEvvEEEEvNT_6ParamsE,@"STO_CUDA_ENTRY STV_DEFAULT"
_ZN7cutlass13device_kernelINS_4conv6kernel13ConvUniversalINS1_16ConvProblemShapeILNS1_8OperatorE0ELi3EEENS1_10collective14CollectiveConvINS1_46MainloopSm90TmaGmmaWarpSpecializedImplicitGemmILS5_0ELi18ELi3EN4cute5tupleIJNSA_1CILi2EEENSC_ILi1EEESE_EEENS1_36KernelImplicitTmaWarpSpecializedSm90ELi1EEENSB_IJNSC_ILi128EEENSC_ILi64EEENSB_IJSJ_EEEEEENS_12float_e4m3_tESM_NSA_8TiledMMAINSA_8MMA_AtomIJNSA_4SM904GMMA30MMA_64x64x32_F32E4M3E4M3_SS_TNILNSQ_7ScaleInE1ELSS_1EEEEEENSA_6LayoutINSB_IJSE_SE_SE_EEENSB_IJNSC_ILi0EEESX_SX_EEEEENSB_IJNSA_10UnderscoreES10_S10_EEEEENS7_6detail26Sm90ImplicitGemmTileTraitsINSA_20SM90_TMA_LOAD_IM2COLENSA_14ComposedLayoutINSA_7SwizzleILi2ELi4ELi3EEENSA_18smem_ptr_flag_bitsILi8EEENSV_INSB_IJNSB_IJNSC_ILi8EEENSC_ILi16EEEEEENSB_IJSJ_SE_EEENSB_IJSE_NSC_ILi18EEEEEEEEENSB_IJNSB_IJSJ_NSC_ILi512EEEEEENSB_IJSE_SX_EEENSB_IJSX_NSC_ILi8192EEEEEEEEEEEEEvEENS14_INSA_23SM90_TMA_LOAD_MULTICASTENS16_IS18_S1A_NSV_INSB_IJNSB_IJS1B_S1B_EEES1E_S1G_EEENSB_IJS1J_S1K_NSB_IJSX_NSC_ILi4096EEEEEEEEEEEEEvEEEENS_8epilogue10collective6detail29Sm90TmaWarpSpecializedAdapterINS22_15DefaultEpilogueISM_NSB_IJNSB_IJllllEEESE_SX_EEES27_NS21_6thread17LinearCombinationISM_Li1EffLNS28_9ScaleType4KindE0ELNS_15FloatRoundStyleE2ESM_EENS_4gemm15EpilogueDefaultEEEEEvvEEEEvNT_6ParamsE:
[----:B------:R-:W-:Y:S01]  /*0000*/  LDC R1, c[0x0][0x28] ;  /* 0x00000a00ff017b82 */ /* 0x000fe20000000800 */
[----:B------:R-:W0:Y:S01]  /*0010*/  S2R R12, SR_TID.X ;  /* 0x00000000000c7919 */ /* 0x000e220000002100 */
[----:B------:R-:W-:Y:S01]  /*0020*/  ELECT P0, URZ, PT ;  /* 0x00000000003f782f */ /* 0x000fe20003800000 */
[----:B------:R-:W-:Y:S01]  /*0030*/  BSSY B0, `(.L_x_0) ;  /* 0x0000010000007945 */ /* 0x000fe20003800000 */
[----:B------:R-:W1:Y:S01]  /*0040*/  S2R R13, SR_CTAID.X ;  /* 0x00000000000d7919 */ /* 0x000e620000002500 */
[--C-:B0-----:R-:W-:Y:S02]  /*0050*/  SHF.R.U32.HI R0, RZ, 0x5, R12.reuse ;  /* 0x00000005ff007819 */ /* 0x101fe4000001160c */
[----:B------:R-:W-:-:S03]  /*0060*/  SHF.R.U32.HI R2, RZ, 0x7, R12 ;  /* 0x00000007ff027819 */ /* 0x000fc6000001160c */
[----:B------:R-:W0:Y:S04]  /*0070*/  SHFL.IDX PT, R3, R0, RZ, 0x1f ;  /* 0x00001fff00037589 */ /* 0x000e2800000e0000 */
[----:B------:R2:W3:Y:S01]  /*0080*/  SHFL.IDX PT, R11, R2, RZ, 0x1f ;  /* 0x00001fff020b7589 */ /* 0x0004e200000e0000 */
[----:B0-----:R-:W-:-:S13]  /*0090*/  ISETP.NE.OR P0, PT, R3, RZ, !P0 ;  /* 0x000000ff0300720c */ /* 0x001fda0004705670 */
[----:B-123--:R-:W-:Y:S05]  /*00a0*/  @P0 BRA `(.L_x_1) ;  /* 0x0000000000200947 */ /* 0x00efea0003800000 */
[----:B------:R-:W-:Y:S02]  /*00b0*/  ULDC.64 UR4, c[0x0][0x198] ;  /* 0x0000660000047ab9 */ /* 0x000fe40000000a00 */
[----:B------:R-:W-:Y:S02]  /*00c0*/  UIADD3 UR6, UP0, UR4, 0xf0, URZ ;  /* 0x000000f004067890 */ /* 0x000fe4000ff1e03f */
[----:B------:R-:W-:Y:S02]  /*00d0*/  UIADD3 UR4, UP1, UR4, 0x270, URZ ;  /* 0x0000027004047890 */ /* 0x000fe4000ff3e03f */
[----:B------:R-:W-:Y:S02]  /*00e0*/  UIADD3.X UR7, URZ, UR5, URZ, UP0, !UPT ;  /* 0x000000053f077290 */ /* 0x000fe400087fe43f */
[----:B------:R-:W-:-:S07]  /*00f0*/  UIADD3.X UR5, URZ, UR5, URZ, UP1, !UPT ;  /* 0x000000053f057290 */ /* 0x000fce0008ffe43f */
[----:B------:R0:W-:Y:S02]  /*0100*/  UTMACCTL.PF [UR6] ;  /* 0x00000000060079b9 */ /* 0x0001e40008040000 */
[----:B------:R0:W-:Y:S02]  /*0110*/  UTMACCTL.PF [UR4] ;  /* 0x00000000040079b9 */ /* 0x0001e40008040000 */
[----:B0-----:R-:W-:Y:S01]  /*0120*/  NOP ;  /* 0x0000000000007918 */ /* 0x001fe20000000000 */
.L_x_1:
[----:B------:R-:W-:Y:S05]  /*0130*/  BSYNC B0 ;  /* 0x0000000000007941 */ /* 0x000fea0003800000 */
.L_x_0:
[----:B------:R-:W0:Y:S01]  /*0140*/  SHFL.IDX PT, R0, R0, RZ, 0x1f ;  /* 0x00001fff00007589 */ /* 0x000e2200000e0000 */
[----:B------:R-:W-:Y:S02]  /*0150*/  SHF.R.S32.HI R5, RZ, 0x1f, R12 ;  /* 0x0000001fff057819 */ /* 0x000fe4000001140c */
[----:B------:R-:W-:Y:S01]  /*0160*/  I2FP.F32.U32 R6, R13 ;  /* 0x0000000d00067245 */ /* 0x000fe20000201000 */
[----:B------:R-:W1:Y:S01]  /*0170*/  S2R R15, SR_CTAID.Y ;  /* 0x00000000000f7919 */ /* 0x000e620000002600 */
[----:B------:R-:W-:-:S04]  /*0180*/  LEA.HI R5, R5, R12, RZ, 0x7 ;  /* 0x0000000c05057211 */ /* 0x000fc800078f38ff */
[----:B------:R-:W-:-:S05]  /*0190*/  LOP3.LUT R5, R5, 0xffffff80, RZ, 0xc0, !PT ;  /* 0xffffff8005057812 */ /* 0x000fca00078ec0ff */
[----:B------:R-:W-:-:S05]  /*01a0*/  IMAD.IADD R17, R12, 0x1, -R5 ;  /* 0x000000010c117824 */ /* 0x000fca00078e0a05 */
[----:B------:R-:W-:-:S04]  /*01b0*/  SHF.R.S32.HI R2, RZ, 0x1f, R17 ;  /* 0x0000001fff027819 */ /* 0x000fc80000011411 */
[----:B------:R-:W-:Y:S02]  /*01c0*/  LEA.HI R2, R2, R17, RZ, 0x3 ;  /* 0x0000001102027211 */ /* 0x000fe400078f18ff */
[----:B0-----:R-:W-:Y:S02]  /*01d0*/  ISETP.NE.AND P0, PT, R0, RZ, PT ;  /* 0x000000ff0000720c */ /* 0x001fe40003f05270 */
[--C-:B------:R-:W-:Y:S02]  /*01e0*/  SHF.R.S32.HI R4, RZ, 0x3, R2.reuse ;  /* 0x00000003ff047819 */ /* 0x100fe40000011402 */
[----:B------:R-:W-:Y:S02]  /*01f0*/  SHF.R.S32.HI R5, RZ, 0x1f, R2 ;  /* 0x0000001fff057819 */ /* 0x000fe40000011402 */
[----:B------:R-:W-:-:S07]  /*0200*/  SHF.R.S32.HI R7, RZ, 0x1f, R0 ;  /* 0x0000001fff077819 */ /* 0x000fce0000011400 */
[----:B-1----:R-:W-:Y:S05]  /*0210*/  @P0 BRA `(.L_x_2) ;  /* 0x0000000000d40947 */ /* 0x002fea0003800000 */
[----:B------:R-:W-:Y:S01]  /*0220*/  ELECT P0, URZ, PT ;  /* 0x00000000003f782f */ /* 0x000fe20003800000 */
[----:B------:R-:W-:-:S12]  /*0230*/  BSSY B0, `(.L_x_2) ;  /* 0x0000033000007945 */ /* 0x000fd80003800000 */
[----:B------:R-:W-:Y:S05]  /*0240*/  @!P0 BRA `(.L_x_3) ;  /* 0x0000000000c48947 */ /* 0x000fea0003800000 */
[----:B------:R-:W0:Y:S01]  /*0250*/  S2UR UR8, SR_CgaCtaId ;  /* 0x00000000000879c3 */ /* 0x000e220000008800 */
[----:B------:R-:W-:Y:S01]  /*0260*/  UMOV UR4, 0x400 ;  /* 0x0000040000047882 */ /* 0x000fe20000000000 */
[----:B------:R-:W-:Y:S01]  /*0270*/  UMOV UR5, 0x1 ;  /* 0x0000000100057882 */ /* 0x000fe20000000000 */
[----:B------:R-:W-:Y:S02]  /*0280*/  UMOV UR6, 0x2 ;  /* 0x0000000200067882 */ /* 0x000fe40000000000 */
[----:B------:R-:W-:-:S04]  /*0290*/  UIADD3 UR6, -UR6, 0x100000, URZ ;  /* 0x0010000006067890 */ /* 0x000fc8000fffe13f */
[----:B------:R-:W-:Y:S02]  /*02a0*/  USHF.L.U32 UR7, UR6, 0xb, URZ ;  /* 0x0000000b06077899 */ /* 0x000fe4000800063f */
[----:B------:R-:W-:Y:S02]  /*02b0*/  USHF.L.U32 UR6, UR6, 0x1, URZ ;  /* 0x0000000106067899 */ /* 0x000fe4000800063f */
[----:B0-----:R-:W-:Y:S02]  /*02c0*/  ULEA UR8, UR8, UR4, 0x18 ;  /* 0x0000000408087291 */ /* 0x001fe4000f8ec03f */
[----:B------:R-:W-:-:S04]  /*02d0*/  UIADD3 UR4, -UR5, 0x100000, URZ ;  /* 0x0010000005047890 */ /* 0x000fc8000fffe13f */
[----:B------:R-:W-:Y:S02]  /*02e0*/  USHF.L.U32 UR5, UR4, 0xb, URZ ;  /* 0x0000000b04057899 */ /* 0x000fe4000800063f */
[----:B------:R-:W-:Y:S01]  /*02f0*/  USHF.L.U32 UR4, UR4, 0x1, URZ ;  /* 0x0000000104047899 */ /* 0x000fe2000800063f */
[----:B------:R-:W0:Y:S11]  /*0300*/  FENCE.VIEW.ASYNC.S ;  /* 0x00000000000073c6 */ /* 0x000e360000000000 */
[----:B0-----:R0:W1:Y:S01]  /*0310*/  SYNCS.EXCH.64 URZ, [UR8+0x36000], UR4 ;  /* 0x03600004083f75b2 */ /* 0x0010620008000100 */
[----:B------:R0:W2:Y:S01]  /*0320*/  SYNCS.EXCH.64 URZ, [UR8+0x36090], UR6 ;  /* 0x03609006083f75b2 */ /* 0x0000a20008000100 */
[----:B------:R0:W3:Y:S01]  /*0330*/  SYNCS.EXCH.64 URZ, [UR8+0x36008], UR4 ;  /* 0x03600804083f75b2 */ /* 0x0000e20008000100 */
[----:B------:R0:W4:Y:S01]  /*0340*/  SYNCS.EXCH.64 URZ, [UR8+0x36098], UR6 ;  /* 0x03609806083f75b2 */ /* 0x0001220008000100 */
[----:B------:R0:W0:Y:S01]  /*0350*/  SYNCS.EXCH.64 URZ, [UR8+0x36010], UR4 ;  /* 0x03601004083f75b2 */ /* 0x0000220008000100 */
        /* <DEDUP_REMOVED lines=31> */
[----:B-1234-:R-:W-:Y:S01]  /*0550*/  NOP ;  /* 0x0000000000007918 */ /* 0x01efe20000000000 */
.L_x_3:
[----:B0-----:R-:W-:Y:S05]  /*0560*/  BSYNC B0 ;  /* 0x0000000000007941 */ /* 0x001fea0003800000 */
.L_x_2:
[----:B------:R-:W-:Y:S01]  /*0570*/  ULDC UR4, c[0x0][0x150] ;  /* 0x0000540000047ab9 */ /* 0x000fe20000000800 */
[----:B------:R-:W-:Y:S01]  /*0580*/  LEA.HI R5, R5, R4, RZ, 0x2 ;  /* 0x0000000405057211 */ /* 0x000fe200078f10ff */
[----:B------:R-:W-:Y:S01]  /*0590*/  FMUL R6, R6, UR4 ;  /* 0x0000000406067c20 */ /* 0x000fe20008400000 */
[----:B------:R-:W-:Y:S01]  /*05a0*/  LEA.HI R7, R7, R0, RZ, 0x2 ;  /* 0x0000000007077211 */ /* 0x000fe200078f10ff */
[----:B------:R-:W-:Y:S01]  /*05b0*/  ULDC UR4, c[0x0][0x154] ;  /* 0x0000550000047ab9 */ /* 0x000fe20000000800 */
[----:B------:R-:W-:Y:S01]  /*05c0*/  LOP3.LUT R5, R5, 0xfffffffc, RZ, 0xc0, !PT ;  /* 0xfffffffc05057812 */ /* 0x000fe200078ec0ff */
[----:B------:R-:W0:Y:S01]  /*05d0*/  LDC R9, c[0x0][0x140] ;  /* 0x00005000ff097b82 */ /* 0x000e220000000800 */
[----:B------:R-:W-:Y:S01]  /*05e0*/  LOP3.LUT R7, R7, 0x3ffffffc, RZ, 0xc0, !PT ;  /* 0x3ffffffc07077812 */ /* 0x000fe200078ec0ff */
[----:B------:R-:W1:Y:S01]  /*05f0*/  F2I.U32.TRUNC.NTZ R6, R6 ;  /* 0x0000000600067305 */ /* 0x000e62000020f000 */
[----:B------:R-:W-:Y:S01]  /*0600*/  I2FP.F32.U32 R2, R15 ;  /* 0x0000000f00027245 */ /* 0x000fe20000201000 */
[----:B------:R-:W-:Y:S01]  /*0610*/  IMAD.IADD R5, R4, 0x1, -R5 ;  /* 0x0000000104057824 */ /* 0x000fe200078e0a05 */
[----:B------:R-:W-:Y:S01]  /*0620*/  LOP3.LUT P0, RZ, R17, 0x7, RZ, 0xc0, !PT ;  /* 0x0000000711ff7812 */ /* 0x000fe2000780c0ff */
[----:B------:R-:W-:Y:S01]  /*0630*/  IMAD.IADD R0, R0, 0x1, -R7 ;  /* 0x0000000100007824 */ /* 0x000fe200078e0a07 */
[----:B------:R-:W-:Y:S01]  /*0640*/  ISETP.NE.AND P3, PT, R11, 0x1, PT ;  /* 0x000000010b00780c */ /* 0x000fe20003f65270 */
[----:B------:R-:W-:Y:S01]  /*0650*/  FMUL R8, R2, UR4 ;  /* 0x0000000402087c20 */ /* 0x000fe20008400000 */
[----:B------:R-:W-:Y:S01]  /*0660*/  ULDC UR4, c[0x0][0x144] ;  /* 0x0000510000047ab9 */ /* 0x000fe20000000800 */
[----:B------:R-:W-:Y:S01]  /*0670*/  IMAD R5, R0, 0x4, R5 ;  /* 0x0000000400057824 */ /* 0x000fe200078e0205 */
[----:B------:R-:W-:Y:S01]  /*0680*/  NOP ;  /* 0x0000000000007918 */ /* 0x000fe20000000000 */
[----:B------:R-:W-:-:S02]  /*0690*/  NOP ;  /* 0x0000000000007918 */ /* 0x000fc40000000000 */
[----:B------:R-:W2:Y:S01]  /*06a0*/  F2I.U32.TRUNC.NTZ R8, R8 ;  /* 0x0000000800087305 */ /* 0x000ea2000020f000 */
[----:B------:R-:W-:Y:S01]  /*06b0*/  LEA.HI R0, R5, R5, RZ, 0x1 ;  /* 0x0000000505007211 */ /* 0x000fe200078f08ff */
[----:B-1----:R-:W-:-:S03]  /*06c0*/  IMAD.MOV R2, RZ, RZ, -R6 ;  /* 0x000000ffff027224 */ /* 0x002fc600078e0a06 */
[----:B------:R-:W-:Y:S01]  /*06d0*/  LOP3.LUT R0, R0, 0xfffffffe, RZ, 0xc0, !PT ;  /* 0xfffffffe00007812 */ /* 0x000fe200078ec0ff */
[----:B------:R-:W-:Y:S01]  /*06e0*/  IMAD R7, R2, UR4, R13 ;  /* 0x0000000402077c24 */ /* 0x000fe2000f8e020d */
[----:B------:R-:W-:Y:S01]  /*06f0*/  ULDC UR4, c[0x0][0x148] ;  /* 0x0000520000047ab9 */ /* 0x000fe20000000800 */
[----:B------:R-:W-:Y:S01]  /*0700*/  IMAD.SHL.U32 R2, R5, 0x4, RZ ;  /* 0x0000000405027824 */ /* 0x000fe200078e00ff */
[----:B0-----:R-:W-:Y:S01]  /*0710*/  ISETP.EQ.U32.AND P1, PT, R9, 0x1, PT ;  /* 0x000000010900780c */ /* 0x001fe20003f22070 */
[----:B------:R-:W-:-:S03]  /*0720*/  IMAD.IADD R0, R5, 0x1, -R0 ;  /* 0x0000000105007824 */ /* 0x000fc600078e0a00 */
[----:B------:R-:W-:Y:S01]  /*0730*/  LOP3.LUT R2, R5, 0xc, R2, 0x78, !PT ;  /* 0x0000000c05027812 */ /* 0x000fe200078e7802 */
[----:B--2---:R-:W-:Y:S01]  /*0740*/  IMAD.MOV R6, RZ, RZ, -R8 ;  /* 0x000000ffff067224 */ /* 0x004fe200078e0a08 */
[----:B------:R-:W-:Y:S02]  /*0750*/  ISETP.NE.AND P4, PT, R0, R7, PT ;  /* 0x000000070000720c */ /* 0x000fe40003f85270 */
[----:B------:R-:W-:Y:S01]  /*0760*/  SHF.R.S32.HI R0, RZ, 0x1f, R3 ;  /* 0x0000001fff007819 */ /* 0x000fe20000011403 */
[----:B------:R-:W-:Y:S01]  /*0770*/  IMAD R5, R6, UR4, R15 ;  /* 0x0000000406057c24 */ /* 0x000fe2000f8e020f */
[----:B------:R-:W-:Y:S02]  /*0780*/  ISETP.LT.U32.AND P0, PT, R2, 0x2, !P0 ;  /* 0x000000020200780c */ /* 0x000fe40004701070 */
[----:B------:R-:W-:-:S04]  /*0790*/  LEA.HI R0, R0, R3, RZ, 0x2 ;  /* 0x0000000300007211 */ /* 0x000fc800078f10ff */
[----:B------:R-:W-:-:S03]  /*07a0*/  LOP3.LUT R0, R0, 0xfffffffc, RZ, 0xc0, !PT ;  /* 0xfffffffc00007812 */ /* 0x000fc600078ec0ff */
[----:B------:R-:W-:Y:S02]  /*07b0*/  @P4 LEA.HI R4, R2, R2, RZ, 0x1 ;  /* 0x0000000202044211 */ /* 0x000fe400078f08ff */
[----:B------:R-:W-:Y:S02]  /*07c0*/  IMAD.IADD R10, R3, 0x1, -R0 ;  /* 0x00000001030a7824 */ /* 0x000fe400078e0a00 */
[----:B------:R-:W-:-:S03]  /*07d0*/  @P4 SHF.R.S32.HI R4, RZ, 0x1, R4 ;  /* 0x00000001ff044819 */ /* 0x000fc60000011404 */
[----:B------:R-:W-:Y:S02]  /*07e0*/  LOP3.LUT P2, RZ, R11, R10, RZ, 0xfc, !PT ;  /* 0x0000000a0bff7212 */ /* 0x000fe4000784fcff */
[----:B------:R-:W-:Y:S01]  /*07f0*/  @P4 ISETP.NE.AND P5, PT, R4, R5, PT ;  /* 0x000000050400420c */ /* 0x000fe20003fa5270 */
[----:B------:R-:W-:Y:S01]  /*0800*/  IMAD.MOV.U32 R4, RZ, RZ, 0x1 ;  /* 0x00000001ff047424 */ /* 0x000fe200078e00ff */
[----:B------:R-:W-:Y:S02]  /*0810*/  SEL R3, RZ, 0x1, P2 ;  /* 0x00000001ff037807 */ /* 0x000fe40001000000 */
[----:B------:R-:W-:Y:S02]  /*0820*/  SEL R5, RZ, 0x1, !P0 ;  /* 0x00000001ff057807 */ /* 0x000fe40004000000 */
[----:B------:R-:W-:Y:S02]  /*0830*/  @P4 SEL R4, RZ, 0x1, P5 ;  /* 0x00000001ff044807 */ /* 0x000fe40002800000 */
[----:B------:R-:W-:-:S02]  /*0840*/  SEL R3, R3, 0x2, P3 ;  /* 0x0000000203037807 */ /* 0x000fc40001800000 */
[----:B------:R-:W-:Y:S01]  /*0850*/  LOP3.LUT R4, R4, R5, RZ, 0xc0, !PT ;  /* 0x0000000504047212 */ /* 0x000fe200078ec0ff */
[----:B------:R-:W-:Y:S06]  /*0860*/  @!P1 BRA `(.L_x_4) ;  /* 0x0000000000089947 */ /* 0x000fec0003800000 */
[----:B------:R-:W-:Y:S01]  /*0870*/  UCGABAR_ARV ;  /* 0x00000000000079c7 */ /* 0x000fe20008000000 */
[----:B------:R-:W-:Y:S05]  /*0880*/  BRA `(.L_x_5) ;  /* 0x0000000000047947 */ /* 0x000fea0003800000 */
.L_x_4:
[----:B------:R-:W-:Y:S01]  /*0890*/  NOP ;  /* 0x0000000000007918 */ /* 0x000fe20000000000 */
.L_x_5:
[----:B------:R-:W-:Y:S01]  /*08a0*/  ULDC.64 UR4, c[0x0][0x618] ;  /* 0x0001860000047ab9 */ /* 0x000fe20000000a00 */
[----:B------:R-:W-:Y:S01]  /*08b0*/  ULDC.64 UR12, c[0x0][0x208] ;  /* 0x00008200000c7ab9 */ /* 0x000fe20000000a00 */
[----:B------:R-:W-:-:S04]  /*08c0*/  ISETP.NE.U32.AND P0, PT, RZ, UR4, PT ;  /* 0x00000004ff007c0c */ /* 0x000fc8000bf05070 */
[----:B------:R-:W-:-:S13]  /*08d0*/  ISETP.NE.AND.EX P0, PT, RZ, UR5, PT, P0 ;  /* 0x00000005ff007c0c */ /* 0x000fda000bf05300 */
[----:B------:R-:W-:Y:S05]  /*08e0*/  @!P0 BRA `(.L_x_6) ;  /* 0x00000000001c8947 */ /* 0x000fea0003800000 */
[----:B------:R-:W0:Y:S02]  /*08f0*/  LDC.64 R6, c[0x0][0x618] ;  /* 0x00018600ff067b82 */ /* 0x000e240000000a00 */
[----:B0-----:R-:W2:Y:S02]  /*0900*/  LDG.E.64 R6, desc[UR12][R6.64] ;  /* 0x0000000c06067981 */ /* 0x001ea4000c1e1b00 */
[----:B--2---:R-:W-:-:S04]  /*0910*/  ISETP.NE.U32.AND P0, PT, R6, RZ, PT ;  /* 0x000000ff0600720c */ /* 0x004fc80003f05070 */
[----:B------:R-:W-:-:S13]  /*0920*/  ISETP.NE.AND.EX P0, PT, R7, RZ, PT, P0 ;  /* 0x000000ff0700720c */ /* 0x000fda0003f05300 */
[----:B------:R-:W-:Y:S05]  /*0930*/  @!P0 BRA `(.L_x_6) ;  /* 0x0000000000088947 */ /* 0x000fea0003800000 */
[----:B------:R0:W5:Y:S01]  /*0940*/  LD.E R6, desc[UR12][R6.64] ;  /* 0x0000000c06067980 */ /* 0x000162000c101900 */
[----:B------:R-:W-:Y:S05]  /*0950*/  BRA `(.L_x_7) ;  /* 0x0000000000207947 */ /* 0x000fea0003800000 */
.L_x_6:
[----:B------:R-:W-:Y:S02]  /*0960*/  ULDC.64 UR4, c[0x0][0x608] ;  /* 0x0001820000047ab9 */ /* 0x000fe40000000a00 */
[----:B------:R-:W-:-:S04]  /*0970*/  ISETP.NE.U32.AND P0, PT, RZ, UR4, PT ;  /* 0x00000004ff007c0c */ /* 0x000fc8000bf05070 */
[----:B------:R-:W-:-:S13]  /*0980*/  ISETP.NE.AND.EX P0, PT, RZ, UR5, PT, P0 ;  /* 0x00000005ff007c0c */ /* 0x000fda000bf05300 */
[----:B------:R-:W-:Y:S05]  /*0990*/  @!P0 BRA `(.L_x_8) ;  /* 0x00000000000c8947 */ /* 0x000fea0003800000 */
[----:B------:R-:W0:Y:S02]  /*09a0*/  LDC.64 R6, c[0x0][0x608] ;  /* 0x00018200ff067b82 */ /* 0x000e240000000a00 */
[----:B0-----:R1:W5:Y:S01]  /*09b0*/  LDG.E R6, desc[UR12][R6.64] ;  /* 0x0000000c06067981 */ /* 0x001362000c1e1900 */
[----:B------:R-:W-:Y:S05]  /*09c0*/  BRA `(.L_x_7) ;  /* 0x0000000000047947 */ /* 0x000fea0003800000 */
.L_x_8:
[----:B------:R-:W2:Y:S02]  /*09d0*/  LDC R6, c[0x0][0x600] ;  /* 0x00018000ff067b82 */ /* 0x000ea40000000800 */
.L_x_7:
[----:B------:R-:W-:Y:S02]  /*09e0*/  ULDC.64 UR4, c[0x0][0x620] ;  /* 0x0001880000047ab9 */ /* 0x000fe40000000a00 */
[----:B------:R-:W-:-:S04]  /*09f0*/  ISETP.NE.U32.AND P0, PT, RZ, UR4, PT ;  /* 0x00000004ff007c0c */ /* 0x000fc8000bf05070 */
[----:B------:R-:W-:-:S13]  /*0a00*/  ISETP.NE.AND.EX P0, PT, RZ, UR5, PT, P0 ;  /* 0x00000005ff007c0c */ /* 0x000fda000bf05300 */
[----:B------:R-:W-:Y:S05]  /*0a10*/  @!P0 BRA `(.L_x_9) ;  /* 0x00000000001c8947 */ /* 0x000fea0003800000 */
[----:B------:R-:W3:Y:S02]  /*0a20*/  LDC.64 R8, c[0x0][0x620] ;  /* 0x00018800ff087b82 */ /* 0x000ee40000000a00 */
[----:B---3--:R-:W3:Y:S02]  /*0a30*/  LDG.E.64 R8, desc[UR12][R8.64] ;  /* 0x0000000c08087981 */ /* 0x008ee4000c1e1b00 */
[----:B---3--:R-:W-:-:S04]  /*0a40*/  ISETP.NE.U32.AND P0, PT, R8, RZ, PT ;  /* 0x000000ff0800720c */ /* 0x008fc80003f05070 */
[----:B------:R-:W-:-:S13]  /*0a50*/  ISETP.NE.AND.EX P0, PT, R9, RZ, PT, P0 ;  /* 0x000000ff0900720c */ /* 0x000fda0003f05300 */
[----:B------:R-:W-:Y:S05]  /*0a60*/  @!P0 BRA `(.L_x_9) ;  /* 0x0000000000088947 */ /* 0x000fea0003800000 */
[----:B------:R3:W5:Y:S01]  /*0a70*/  LD.E R0, desc[UR12][R8.64] ;  /* 0x0000000c08007980 */ /* 0x000762000c101900 */
[----:B------:R-:W-:Y:S05]  /*0a80*/  BRA `(.L_x_10) ;  /* 0x0000000000207947 */ /* 0x000fea0003800000 */
.L_x_9:
[----:B------:R-:W-:Y:S02]  /*0a90*/  ULDC.64 UR4, c[0x0][0x610] ;  /* 0x0001840000047ab9 */ /* 0x000fe40000000a00 */
[----:B------:R-:W-:-:S04]  /*0aa0*/  ISETP.NE.U32.AND P0, PT, RZ, UR4, PT ;  /* 0x00000004ff007c0c */ /* 0x000fc8000bf05070 */
[----:B------:R-:W-:-:S13]  /*0ab0*/  ISETP.NE.AND.EX P0, PT, RZ, UR5, PT, P0 ;  /* 0x00000005ff007c0c */ /* 0x000fda000bf05300 */
[----:B------:R-:W-:Y:S05]  /*0ac0*/  @!P0 BRA `(.L_x_11) ;  /* 0x00000000000c8947 */ /* 0x000fea0003800000 */
[----:B------:R-:W3:Y:S02]  /*0ad0*/  LDC.64 R8, c[0x0][0x610] ;  /* 0x00018400ff087b82 */ /* 0x000ee40000000a00 */
[----:B---3--:R4:W5:Y:S01]  /*0ae0*/  LDG.E R0, desc[UR12][R8.64] ;  /* 0x0000000c08007981 */ /* 0x008962000c1e1900 */
[----:B------:R-:W-:Y:S05]  /*0af0*/  BRA `(.L_x_10) ;  /* 0x0000000000047947 */ /* 0x000fea0003800000 */
.L_x_11:
[----:B------:R-:W3:Y:S02]  /*0b00*/  LDC R0, c[0x0][0x604] ;  /* 0x00018100ff007b82 */ /* 0x000ee40000000800 */
.L_x_10:
[----:B------:R-:W0:Y:S01]  /*0b10*/  LDC R5, c[0x0][0x3e8] ;  /* 0x0000fa00ff057b82 */ /* 0x000e220000000800 */
[----:B------:R-:W-:Y:S01]  /*0b20*/  ULDC UR4, c[0x0][0x3dc] ;  /* 0x0000f70000047ab9 */ /* 0x000fe20000000800 */
[----:B------:R-:W-:Y:S01]  /*0b30*/  ULDC.64 UR6, c[0x0][0x3e0] ;  /* 0x0000f80000067ab9 */ /* 0x000fe20000000a00 */
[----:B------:R-:W-:Y:S02]  /*0b40*/  UIADD3 UR4, UR4, 0x3f, URZ ;  /* 0x0000003f04047890 */ /* 0x000fe4000fffe03f */
[----:B------:R-:W-:Y:S02]  /*0b50*/  UIMAD UR6, UR7, UR6, URZ ;  /* 0x00000006070672a4 */ /* 0x000fe4000f8e023f */
[----:B------:R-:W-:-:S04]  /*0b60*/  USHF.R.S32.HI UR5, URZ, 0x1f, UR4 ;  /* 0x0000001f3f057899 */ /* 0x000fc80008011404 */
[----:B------:R-:W-:-:S04]  /*0b70*/  ULEA.HI UR5, UR5, UR4, URZ, 0x6 ;  /* 0x0000000405057291 */ /* 0x000fc8000f8f303f */
[----:B------:R-:W-:Y:S01]  /*0b80*/  USHF.R.S32.HI UR15, URZ, 0x6, UR5 ;  /* 0x000000063f0f7899 */ /* 0x000fe20008011405 */
[----:B0-----:R-:W-:-:S05]  /*0b90*/  IMAD R5, R5, UR6, RZ ;  /* 0x0000000605057c24 */ /* 0x001fca000f8e02ff */
[----:B------:R-:W-:Y:S01]  /*0ba0*/  IMAD R5, R5, UR15, RZ ;  /* 0x0000000f05057c24 */ /* 0x000fe2000f8e02ff */
[----:B------:R-:W-:Y:S06]  /*0bb0*/  @!P1 BRA `(.L_x_12) ;  /* 0x00000000000c9947 */ /* 0x000fec0003800000 */
[----:B------:R-:W-:Y:S01]  /*0bc0*/  UCGABAR_WAIT ;  /* 0x0000000000007dc7 */ /* 0x000fe20008000000 */
[----:B------:R-:W-:Y:S01]  /*0bd0*/  CCTL.IVALL ;  /* 0x00000000ff00798f */ /* 0x000fe20002000000 */
[----:B------:R-:W-:Y:S05]  /*0be0*/  BRA `(.L_x_13) ;  /* 0x0000000000047947 */ /* 0x000fea0003800000 */
.L_x_12:
[----:B------:R-:W-:Y:S06]  /*0bf0*/  BAR.SYNC.DEFER_BLOCKING 0x0 ;  /* 0x0000000000007b1d */ /* 0x000fec0000010000 */
.L_x_13:
[----:B------:R-:W-:-:S13]  /*0c00*/  ISETP.NE.AND P0, PT, R11, RZ, PT ;  /* 0x000000ff0b00720c */ /* 0x000fda0003f05270 */
[----:B------:R-:W-:Y:S05]  /*0c10*/  @!P0 BRA `(.L_x_14) ;  /* 0x00000054000c8947 */ /* 0x000fea0003800000 */
[----:B------:R-:W-:-:S13]  /*0c20*/  ISETP.NE.AND P0, PT, R11, 0x1, PT ;  /* 0x000000010b00780c */ /* 0x000fda0003f05270 */
[----:B------:R-:W-:Y:S05]  /*0c30*/  @P0 EXIT ;  /* 0x000000000000094d */ /* 0x000fea0003800000 */
[----:B------:R-:W-:Y:S01]  /*0c40*/  ISETP.GE.AND P0, PT, R5, 0x1, PT ;  /* 0x000000010500780c */ /* 0x000fe20003f06270 */
[----:B------:R-:W-:Y:S01]  /*0c50*/  UMOV UR4, URZ ;  /* 0x0000003f00047c82 */ /* 0x000fe20008000000 */
[----:B------:R-:W-:Y:S02]  /*0c60*/  CS2R R54, SRZ ;  /* 0x0000000000367805 */ /* 0x000fe4000001ff00 */
[----:B------:R-:W-:Y:S02]  /*0c70*/  CS2R R56, SRZ ;  /* 0x0000000000387805 */ /* 0x000fe4000001ff00 */
[----:B------:R-:W-:Y:S02]  /*0c80*/  CS2R R58, SRZ ;  /* 0x00000000003a7805 */ /* 0x000fe4000001ff00 */
[----:B------:R-:W-:Y:S02]  /*0c90*/  CS2R R60, SRZ ;  /* 0x00000000003c7805 */ /* 0x000fe4000001ff00 */
[----:B------:R-:W-:-:S02]  /*0ca0*/  CS2R R62, SRZ ;  /* 0x00000000003e7805 */ /* 0x000fc4000001ff00 */
[----:B------:R-:W-:Y:S02]  /*0cb0*/  CS2R R64, SRZ ;  /* 0x0000000000407805 */ /* 0x000fe4000001ff00 */
        /* <DEDUP_REMOVED lines=25> */
[----:B------:R-:W-:Y:S01]  /*0e50*/  CS2R R52, SRZ ;  /* 0x0000000000347805 */ /* 0x000fe2000001ff00 */
[----:B------:R-:W-:Y:S06]  /*0e60*/  @!P0 BRA `(.L_x_15) ;  /* 0x0000000000a08947 */ /* 0x000fec0003800000 */
[----:B-1----:R-:W-:-:S04]  /*0e70*/  LOP3.LUT R7, R3, 0x1, RZ, 0xfc, !PT ;  /* 0x0000000103077812 */ /* 0x002fc800078efcff */
[----:B------:R-:W-:-:S13]  /*0e80*/  ISETP.NE.AND P1, PT, R7, 0x3, PT ;  /* 0x000000030700780c */ /* 0x000fda0003f25270 */
[----:B------:R-:W-:Y:S05]  /*0e90*/  @!P1 BRA `(.L_x_16) ;  /* 0x0000000000049947 */ /* 0x000fea0003800000 */
[----:B------:R-:W-:Y:S01]  /*0ea0*/  BPT.TRAP 0x1 ;  /* 0x000000040000795c */ /* 0x000fe20000300000 */
.L_x_16:
[----:B------:R-:W0:Y:S01]  /*0eb0*/  S2UR UR5, SR_CgaCtaId ;  /* 0x00000000000579c3 */ /* 0x000e220000008800 */
[----:B------:R-:W-:Y:S01]  /*0ec0*/  SHF.L.U32 R7, RZ, 0x1f, RZ ;  /* 0x0000001fff077819 */ /* 0x000fe200000006ff */
[----:B------:R-:W-:Y:S02]  /*0ed0*/  UMOV UR4, 0x400 ;  /* 0x0000040000047882 */ /* 0x000fe40000000000 */
[----:B0-----:R-:W-:-:S12]  /*0ee0*/  ULEA UR4, UR5, UR4, 0x18 ;  /* 0x0000000405047291 */ /* 0x001fd8000f8ec03f */
.L_x_17:
[----:B0--34-:R-:W-:-:S04]  /*0ef0*/  IMAD.U32 R8, RZ, RZ, UR4 ;  /* 0x00000004ff087e24 */ /* 0x019fc8000f8e00ff */
[----:B------:R0:W1:Y:S03]  /*0f00*/  SYNCS.PHASECHK.TRANS64.TRYWAIT P1, [R8+URZ+0x36000], R7 ;  /* 0x03600007080075a7 */ /* 0x000066000802017f */
[----:B-1----:R-:W-:Y:S05]  /*0f10*/  @!P1 NANOSLEEP.SYNCS 0x989680 ;  /* 0x009896800000995d */ /* 0x002fea0003900000 */
[----:B------:R-:W1:Y:S02]  /*0f20*/  @!P1 SYNCS.PHASECHK.TRANS64 P1, [R8+URZ+0x36000], R7 ;  /* 0x03600007080095a7 */ /* 0x000e64000802007f */
[----:B-1----:R-:W-:Y:S05]  /*0f30*/  @!P1 BRA `(.L_x_17) ;  /* 0xfffffffc00ec9947 */ /* 0x002fea000383ffff */
[----:B------:R-:W-:Y:S01]  /*0f40*/  UIADD3 UR5, UR4, 0x24000, URZ ;  /* 0x0002400004057890 */ /* 0x000fe2000fffe03f */
[----:B------:R-:W-:Y:S01]  /*0f50*/  WARPGROUP.ARRIVE ;  /* 0x00000000000079c5 */ /* 0x000fe20000000000 */
[----:B------:R-:W-:Y:S02]  /*0f60*/  USHF.R.U32.HI UR4, URZ, 0x4, UR4 ;  /* 0x000000043f047899 */ /* 0x000fe40008011604 */
[----:B------:R-:W-:Y:S02]  /*0f70*/  USHF.R.U32.HI UR5, URZ, 0x4, UR5 ;  /* 0x000000043f057899 */ /* 0x000fe40008011605 */
[----:B------:R-:W-:Y:S02]  /*0f80*/  ULOP3.LUT UR4, UR4, 0x3fff, URZ, 0xc0, !UPT ;  /* 0x00003fff04047892 */ /* 0x000fe4000f8ec03f */
[----:B------:R-:W-:Y:S02]  /*0f90*/  ULOP3.LUT UR5, UR5, 0x3fff, URZ, 0xc0, !UPT ;  /* 0x00003fff05057892 */ /* 0x000fe4000f8ec03f */
[----:B------:R-:W-:-:S02]  /*0fa0*/  ULOP3.LUT UR9, UR4, 0x10000, URZ, 0xfc, !UPT ;  /* 0x0001000004097892 */ /* 0x000fc4000f8efc3f */
[----:B------:R-:W-:Y:S02]  /*0fb0*/  ULOP3.LUT UR10, UR5, 0x10000, URZ, 0xfc, !UPT ;  /* 0x00010000050a7892 */ /* 0x000fe4000f8efc3f */
[----:B------:R-:W-:Y:S01]  /*0fc0*/  UIADD3 UR8, UR9, 0x100, URZ ;  /* 0x0000010009087890 */ /* 0x000fe2000fffe03f */
[----:B------:R-:W-:Y:S02]  /*0fd0*/  UMOV UR5, 0x80000020 ;  /* 0x8000002000057882 */ /* 0x000fe40000000000 */
[----:B------:R-:W-:Y:S01]  /*0fe0*/  UMOV UR4, UR9 ;  /* 0x0000000900047c82 */ /* 0x000fe20008000000 */
[----:B------:R-:W-:Y:S01]  /*0ff0*/  UMOV UR7, 0x80000020 ;  /* 0x8000002000077882 */ /* 0x000fe20000000000 */
[----:B------:R-:W-:Y:S02]  /*1000*/  UMOV UR6, UR10 ;  /* 0x0000000a00067c82 */ /* 0x000fe40008000000 */
[----:B------:R-:W-:Y:S01]  /*1010*/  QGMMA.64x64x32.F32.E4M3.E4M3 R56, gdesc[UR4], RZ, !UPT ;  /* 0x00e00000043879f3 */ /* 0x000fe2000c7008ff */
[----:B------:R-:W-:Y:S01]  /*1020*/  UMOV UR4, UR8 ;  /* 0x0000000800047c82 */ /* 0x000fe20008000000 */
[----:B------:R-:W-:Y:S01]  /*1030*/  UMOV UR5, 0x80000020 ;  /* 0x8000002000057882 */ /* 0x000fe20000000000 */
[----:B------:R-:W-:Y:S01]  /*1040*/  UIADD3 UR8, UR9, 0x102, URZ ;  /* 0x0000010209087890 */ /* 0x000fe2000fffe03f */
[----:B------:R-:W-:Y:S01]  /*1050*/  QGMMA.64x64x32.F32.E4M3.E4M3 R24, gdesc[UR4], RZ, !UPT ;  /* 0x00e00000041879f3 */ /* 0x000fe2000c7008ff */
[----:B------:R-:W-:-:S02]  /*1060*/  UIADD3 UR4, UR9, 0x2, URZ ;  /* 0x0000000209047890 */ /* 0x000fc4000fffe03f */
[----:B------:R-:W-:Y:S01]  /*1070*/  UIADD3 UR6, UR10, 0x2, URZ ;  /* 0x000000020a067890 */ /* 0x000fe2000fffe03f */
[----:B------:R-:W-:Y:S01]  /*1080*/  UMOV UR5, 0x80000020 ;  /* 0x8000002000057882 */ /* 0x000fe20000000000 */
[----:B------:R-:W-:-:S07]  /*1090*/  UMOV UR7, 0x80000020 ;  /* 0x8000002000077882 */ /* 0x000fce0000000000 */
[----:B------:R-:W-:Y:S01]  /*10a0*/  QGMMA.64x64x32.F32.E4M3.E4M3 R56, gdesc[UR4], R56 ;  /* 0x00e00000043879f3 */ /* 0x000fe20008700838 */
[----:B------:R-:W-:Y:S01]  /*10b0*/  UMOV UR4, UR8 ;  /* 0x0000000800047c82 */ /* 0x000fe20008000000 */
[----:B------:R-:W-:Y:S02]  /*10c0*/  UMOV UR5, 0x80000020 ;  /* 0x8000002000057882 */ /* 0x000fe40000000000 */
[----:B------:R-:W-:Y:S01]  /*10d0*/  QGMMA.64x64x32.F32.E4M3.E4M3 R24, gdesc[UR4], R24, gsb0 ;  /* 0x00e00000041879f3 */ /* 0x000fe20008000818 */
[----:B------:R-:W-:-:S05]  /*10e0*/  UMOV UR4, 0x1 ;  /* 0x0000000100047882 */ /* 0x000fca0000000000 */
.L_x_15:
[----:B0--34-:R-:W-:-:S05]  /*10f0*/  VIMNMX R8, R5, 0x1, PT ;  /* 0x0000000105087848 */ /* 0x019fca0003fe0100 */
[----:B------:R-:W-:-:S05]  /*1100*/  IMAD.IADD R8, R5, 0x1, -R8 ;  /* 0x0000000105087824 */ /* 0x000fca00078e0a08 */
[----:B------:R-:W-:-:S13]  /*1110*/  ISETP.GE.AND P1, PT, R8, 0x1, PT ;  /* 0x000000010800780c */ /* 0x000fda0003f26270 */
[----:B------:R-:W-:Y:S05]  /*1120*/  @!P1 BRA `(.L_x_18) ;  /* 0x0000000400149947 */ /* 0x000fea0003800000 */
[----:B------:R-:W0:Y:S01]  /*1130*/  S2UR UR6, SR_CgaCtaId ;  /* 0x00000000000679c3 */ /* 0x000e220000008800 */
[----:B------:R-:W-:Y:S01]  /*1140*/  UMOV UR5, 0x400 ;  /* 0x0000040000057882 */ /* 0x000fe20000000000 */
[----:B------:R-:W-:Y:S01]  /*1150*/  LOP3.LUT R12, R3, 0x1, RZ, 0xfc, !PT ;  /* 0x00000001030c7812 */ /* 0x000fe200078efcff */
[----:B------:R-:W-:Y:S01]  /*1160*/  IMAD.MOV.U32 R11, RZ, RZ, RZ ;  /* 0x000000ffff0b7224 */ /* 0x000fe200078e00ff */
[----:B------:R-:W-:Y:S01]  /*1170*/  UISETP.NE.U32.AND UP0, UPT, UR4, URZ, UPT ;  /* 0x0000003f0400728c */ /* 0x000fe2000bf05070 */
[----:B------:R-:W-:Y:S02]  /*1180*/  IMAD.MOV.U32 R5, RZ, RZ, R8 ;  /* 0x000000ffff057224 */ /* 0x000fe400078e0008 */
[----:B-1----:R-:W-:Y:S01]  /*1190*/  IMAD.MOV.U32 R7, RZ, RZ, RZ ;  /* 0x000000ffff077224 */ /* 0x002fe200078e00ff */
[----:B0-----:R-:W-:-:S04]  /*11a0*/  ULEA UR14, UR6, UR5, 0x18 ;  /* 0x00000005060e7291 */ /* 0x001fc8000f8ec03f */
[----:B------:R-:W-:Y:S02]  /*11b0*/  UIADD3 UR6, UR14, 0x24000, URZ ;  /* 0x000240000e067890 */ /* 0x000fe4000fffe03f */
[----:B------:R-:W-:Y:S02]  /*11c0*/  USHF.R.U32.HI UR5, URZ, 0x4, UR14 ;  /* 0x000000043f057899 */ /* 0x000fe4000801160e */
[----:B------:R-:W-:Y:S02]  /*11d0*/  USHF.R.U32.HI UR6, URZ, 0x4, UR6 ;  /* 0x000000043f067899 */ /* 0x000fe40008011606 */
[----:B------:R-:W-:Y:S02]  /*11e0*/  ULOP3.LUT UR5, UR5, 0x3fff, URZ, 0xc0, !UPT ;  /* 0x00003fff05057892 */ /* 0x000fe4000f8ec03f */
[----:B------:R-:W-:Y:S02]  /*11f0*/  ULOP3.LUT UR6, UR6, 0x3fff, URZ, 0xc0, !UPT ;  /* 0x00003fff06067892 */ /* 0x000fe4000f8ec03f */
[----:B------:R-:W-:-:S02]  /*1200*/  ULOP3.LUT UR15, UR5, 0x10000, URZ, 0xfc, !UPT ;  /* 0x00010000050f7892 */ /* 0x000fc4000f8efc3f */
[----:B------:R-:W-:-:S12]  /*1210*/  ULOP3.LUT UR16, UR6, 0x10000, URZ, 0xfc, !UPT ;  /* 0x0001000006107892 */ /* 0x000fd8000f8efc3f */
.L_x_23:
[----:B------:R-:W-:-:S13]  /*1220*/  ISETP.NE.AND P2, PT, R12, 0x3, PT ;  /* 0x000000030c00780c */ /* 0x000fda0003f45270 */
[----:B------:R-:W-:Y:S05]  /*1230*/  @!P2 BRA `(.L_x_19) ;  /* 0x000000000004a947 */ /* 0x000fea0003800000 */
[----:B------:R-:W-:Y:S01]  /*1240*/  BPT.TRAP 0x1 ;  /* 0x000000040000795c */ /* 0x000fe20000300000 */
.L_x_19:
[----:B------:R-:W-:Y:S01]  /*1250*/  SHF.L.U32 R9, R11, 0x1f, RZ ;  /* 0x0000001f0b097819 */ /* 0x000fe200000006ff */
[----:B------:R-:W-:-:S12]  /*1260*/  ULEA UR5, UR4, UR14, 0x3 ;  /* 0x0000000e04057291 */ /* 0x000fd8000f8e183f */
.L_x_20:
[----:B0-----:R-:W-:-:S04]  /*1270*/  IMAD.U32 R10, RZ, RZ, UR5 ;  /* 0x00000005ff0a7e24 */ /* 0x001fc8000f8e00ff */
[----:B------:R0:W1:Y:S03]  /*1280*/  SYNCS.PHASECHK.TRANS64.TRYWAIT P1, [R10+URZ+0x36000], R9 ;  /* 0x036000090a0075a7 */ /* 0x000066000802017f */
[----:B-1----:R-:W-:Y:S05]  /*1290*/  @!P1 NANOSLEEP.SYNCS 0x989680 ;  /* 0x009896800000995d */ /* 0x002fea0003900000 */
[----:B------:R-:W1:Y:S02]  /*12a0*/  @!P1 SYNCS.PHASECHK.TRANS64 P1, [R10+URZ+0x36000], R9 ;  /* 0x036000090a0095a7 */ /* 0x000e64000802007f */
[----:B-1----:R-:W-:Y:S05]  /*12b0*/  @!P1 BRA `(.L_x_20) ;  /* 0xfffffffc00ec9947 */ /* 0x002fea000383ffff */
[----:B------:R-:W-:Y:S01]  /*12c0*/  ULEA UR6, UR4, UR15, 0x9 ;  /* 0x0000000f04067291 */ /* 0x000fe2000f8e483f */
[----:B------:R-:W-:Y:S01]  /*12d0*/  WARPGROUP.ARRIVE ;  /* 0x00000000000079c5 */ /* 0x000fe20000000000 */
[----:B------:R-:W-:Y:S02]  /*12e0*/  ULEA UR5, UR4, UR16, 0x8 ;  /* 0x0000001004057291 */ /* 0x000fe4000f8e403f */
[----:B------:R-:W-:Y:S01]  /*12f0*/  UIADD3 UR7, UR6, 0x100, URZ ;  /* 0x0000010006077890 */ /* 0x000fe2000fffe03f */
[----:B------:R-:W-:Y:S02]  /*1300*/  UMOV UR11, 0x80000020 ;  /* 0x80000020000b7882 */ /* 0x000fe40000000000 */
[----:B------:R-:W-:Y:S01]  /*1310*/  UMOV UR8, UR6 ;  /* 0x0000000600087c82 */ /* 0x000fe20008000000 */
[----:B------:R-:W-:Y:S01]  /*1320*/  UMOV UR9, 0x80000020 ;  /* 0x8000002000097882 */ /* 0x000fe20000000000 */
[----:B------:R-:W-:Y:S02]  /*1330*/  UMOV UR10, UR5 ;  /* 0x00000005000a7c82 */ /* 0x000fe40008000000 */
[----:B------:R-:W-:Y:S01]  /*1340*/  QGMMA.64x64x32.F32.E4M3.E4M3 R56, gdesc[UR8], R56, UP0 ;  /* 0x00e00000083879f3 */ /* 0x000fe2000bf00838 */
[----:B------:R-:W-:Y:S01]  /*1350*/  UMOV UR8, UR7 ;  /* 0x0000000700087c82 */ /* 0x000fe20008000000 */
[----:B------:R-:W-:-:S02]  /*1360*/  UMOV UR9, 0x80000020 ;  /* 0x8000002000097882 */ /* 0x000fc40000000000 */
[----:B------:R-:W-:Y:S01]  /*1370*/  QGMMA.64x64x32.F32.E4M3.E4M3 R24, gdesc[UR8], R24, UP0 ;  /* 0x00e00000081879f3 */ /* 0x000fe2000bf00818 */
[----:B------:R-:W-:Y:S02]  /*1380*/  UIADD3 UR10, UR5, 0x2, URZ ;  /* 0x00000002050a7890 */ /* 0x000fe4000fffe03f */
[----:B------:R-:W-:Y:S02]  /*1390*/  UIADD3 UR8, UR6, 0x2, URZ ;  /* 0x0000000206087890 */ /* 0x000fe4000fffe03f */
[----:B------:R-:W-:Y:S01]  /*13a0*/  UIADD3 UR6, UR6, 0x102, URZ ;  /* 0x0000010206067890 */ /* 0x000fe2000fffe03f */
[----:B------:R-:W-:Y:S01]  /*13b0*/  UMOV UR11, 0x80000020 ;  /* 0x80000020000b7882 */ /* 0x000fe20000000000 */
[----:B------:R-:W-:-:S05]  /*13c0*/  UMOV UR9, 0x80000020 ;  /* 0x8000002000097882 */ /* 0x000fca0000000000 */
[----:B------:R-:W-:Y:S01]  /*13d0*/  QGMMA.64x64x32.F32.E4M3.E4M3 R56, gdesc[UR8], R56 ;  /* 0x00e00000083879f3 */ /* 0x000fe20008700838 */
[----:B------:R-:W-:Y:S01]  /*13e0*/  UMOV UR8, UR6 ;  /* 0x0000000600087c82 */ /* 0x000fe20008000000 */
[----:B------:R-:W-:Y:S02]  /*13f0*/  UMOV UR9, 0x80000020 ;  /* 0x8000002000097882 */ /* 0x000fe40000000000 */
[----:B------:R-:W-:Y:S03]  /*1400*/  QGMMA.64x64x32.F32.E4M3.E4M3 R24, gdesc[UR8], R24, gsb0 ;  /* 0x00e00000081879f3 */ /* 0x000fe60008000818 */
[----:B------:R-:W-:Y:S02]  /*1410*/  WARPGROUP.DEPBAR.LE gsb0, 0x1 ;  /* 0x00008000000079c5 */ /* 0x000fe40000010100 */
[----:B------:R-:W-:Y:S05]  /*1420*/  @!P2 BRA `(.L_x_21) ;  /* 0x000000000004a947 */ /* 0x000fea0003800000 */
[----:B------:R-:W-:Y:S01]  /*1430*/  BPT.TRAP 0x1 ;  /* 0x000000040000795c */ /* 0x000fe20000300000 */
.L_x_21:
[----:B------:R-:W-:-:S13]  /*1440*/  ISETP.NE.AND P1, PT, R4, RZ, PT ;  /* 0x000000ff0400720c */ /* 0x000fda0003f25270 */
[----:B0-----:R-:W-:-:S05]  /*1450*/  @P1 LEA R9, R7, UR14, 0x3 ;  /* 0x0000000e07091c11 */ /* 0x001fca000f8e18ff */
[----:B------:R-:W-:-:S05]  /*1460*/  @P1 VIADD R9, R9, 0x36090 ;  /* 0x0003609009091836 */ /* 0x000fca0000000000 */
[----:B------:R-:W-:-:S04]  /*1470*/  @P1 PRMT R9, R2, 0x654, R9 ;  /* 0x0000065402091816 */ /* 0x000fc80000000009 */
[----:B------:R0:W-:Y:S01]  /*1480*/  @P1 SYNCS.ARRIVE.TRANS64.RED.A1T0 RZ, [R9+URZ], RZ ;  /* 0x000000ff09ff19a7 */ /* 0x0001e2000810043f */
[----:B------:R-:W-:-:S13]  /*1490*/  ISETP.GT.U32.AND P1, PT, R3, 0x1, PT ;  /* 0x000000010300780c */ /* 0x000fda0003f24070 */
[----:B0-----:R-:W-:Y:S05]  /*14a0*/  @P1 BRA `(.L_x_22) ;  /* 0x0000000000041947 */ /* 0x001fea0003800000 */
[----:B------:R-:W-:Y:S01]  /*14b0*/  BPT.TRAP 0x1 ;  /* 0x000000040000795c */ /* 0x000fe20000300000 */
.L_x_22:
[----:B------:R-:W-:Y:S01]  /*14c0*/  UIADD3 UR4, UR4, 0x1, URZ ;  /* 0x0000000104047890 */ /* 0x000fe2000fffe03f */
[----:B------:R-:W-:Y:S01]  /*14d0*/  ISETP.GT.AND P2, PT, R5, 0x1, PT ;  /* 0x000000010500780c */ /* 0x000fe20003f44270 */
[----:B------:R-:W-:Y:S02]  /*14e0*/  VIADD R7, R7, 0x1 ;  /* 0x0000000107077836 */ /* 0x000fe40000000000 */
[----:B------:R-:W-:Y:S01]  /*14f0*/  UISETP.NE.AND UP0, UPT, UR4, 0x12, UPT ;  /* 0x000000120400788c */ /* 0x000fe2000bf05270 */
[----:B------:R-:W-:Y:S02]  /*1500*/  VIADD R5, R5, 0xffffffff ;  /* 0xffffffff05057836 */ /* 0x000fe40000000000 */
[C---:B------:R-:W-:Y:S01]  /*1510*/  ISETP.NE.AND P1, PT, R7.reuse, 0x12, PT ;  /* 0x000000120700780c */ /* 0x040fe20003f25270 */
[----:B------:R-:W-:Y:S02]  /*1520*/  USEL UR5, URZ, 0x1, UP0 ;  /* 0x000000013f057887 */ /* 0x000fe40008000000 */
[----:B------:R-:W-:Y:S01]  /*1530*/  USEL UR4, UR4, URZ, UP0 ;  /* 0x0000003f04047287 */ /* 0x000fe20008000000 */
[----:B------:R-:W-:Y:S01]  /*1540*/  SEL R7, R7, RZ, P1 ;  /* 0x000000ff07077207 */ /* 0x000fe20000800000 */
[----:B------:R-:W-:-:S02]  /*1550*/  UPLOP3.LUT UP0, UPT, UPT, UPT, UPT, 0x80, 0x0 ;  /* 0x000000000000789c */ /* 0x000fc40003f0f070 */
[----:B------:R-:W-:Y:S01]  /*1560*/  LOP3.LUT R11, R11, UR5, RZ, 0x3c, !PT ;  /* 0x000000050b0b7c12 */ /* 0x000fe2000f8e3cff */
[----:B------:R-:W-:Y:S08]  /*1570*/  @P2 BRA `(.L_x_23) ;  /* 0xfffffffc00282947 */ /* 0x000ff0000383ffff */
.L_x_18:
[----:B------:R-:W-:Y:S02]  /*1580*/  WARPGROUP.DEPBAR.LE gsb0, 0x0 ;  /* 0x00008000000079c5 */ /* 0x000fe40000010000 */
[----:B------:R-:W-:Y:S05]  /*1590*/  @!P0 BRA `(.L_x_24) ;  /* 0x0000000000548947 */ /* 0x000fea0003800000 */
[----:B------:R-:W-:-:S04]  /*15a0*/  LOP3.LUT R5, R3, 0x1, RZ, 0xfc, !PT ;  /* 0x0000000103057812 */ /* 0x000fc800078efcff */
[----:B------:R-:W-:-:S13]  /*15b0*/  ISETP.NE.AND P0, PT, R5, 0x3, PT ;  /* 0x000000030500780c */ /* 0x000fda0003f05270 */
[----:B------:R-:W-:Y:S05]  /*15c0*/  @!P0 BRA `(.L_x_25) ;  /* 0x0000000000048947 */ /* 0x000fea0003800000 */
[----:B------:R-:W-:Y:S01]  /*15d0*/  BPT.TRAP 0x1 ;  /* 0x000000040000795c */ /* 0x000fe20000300000 */
.L_x_25:
[----:B------:R-:W-:Y:S01]  /*15e0*/  ISETP.NE.AND P0, PT, R4, RZ, PT ;  /* 0x000000ff0400720c */ /* 0x000fe20003f05270 */
[----:B------:R-:W-:Y:S01]  /*15f0*/  BSSY B0, `(.L_x_26) ;  /* 0x000000d000007945 */ /* 0x000fe20003800000 */
[----:B------:R-:W-:-:S11]  /*1600*/  ISETP.GT.U32.AND P1, PT, R3, 0x1, PT ;  /* 0x000000010300780c */ /* 0x000fd60003f24070 */
[----:B------:R-:W-:Y:S05]  /*1610*/  @!P0 BRA `(.L_x_27) ;  /* 0x0000000000288947 */ /* 0x000fea0003800000 */
[----:B------:R-:W0:Y:S01]  /*1620*/  S2R R10, SR_CgaCtaId ;  /* 0x00000000000a7919 */ /* 0x000e220000008800 */
[----:B------:R-:W-:Y:S01]  /*1630*/  IMAD.WIDE.U32 R4, R8, 0x38e38e39, RZ ;  /* 0x38e38e3908047825 */ /* 0x000fe200078e00ff */
[----:B------:R-:W-:-:S04]  /*1640*/  MOV R3, 0x400 ;  /* 0x0000040000037802 */ /* 0x000fc80000000f00 */
[----:B------:R-:W-:-:S05]  /*1650*/  SHF.R.U32.HI R5, RZ, 0x2, R5 ;  /* 0x00000002ff057819 */ /* 0x000fca0000011605 */
[----:B------:R-:W-:Y:S01]  /*1660*/  IMAD R8, R5, -0x12, R8 ;  /* 0xffffffee05087824 */ /* 0x000fe200078e0208 */
[----:B0-----:R-:W-:-:S05]  /*1670*/  LEA R3, R10, R3, 0x18 ;  /* 0x000000030a037211 */ /* 0x001fca00078ec0ff */
[----:B------:R-:W-:-:S04]  /*1680*/  IMAD R8, R8, 0x8, R3 ;  /* 0x0000000808087824 */ /* 0x000fc800078e0203 */
[----:B------:R-:W-:-:S05]  /*1690*/  VIADD R3, R8, 0x36090 ;  /* 0x0003609008037836 */ /* 0x000fca0000000000 */
[----:B------:R-:W-:-:S04]  /*16a0*/  PRMT R3, R2, 0x654, R3 ;  /* 0x0000065402037816 */ /* 0x000fc80000000003 */
[----:B------:R0:W-:Y:S03]  /*16b0*/  SYNCS.ARRIVE.TRANS64.RED.A1T0 RZ, [R3+URZ], RZ ;  /* 0x000000ff03ff79a7 */ /* 0x0001e6000810043f */
.L_x_27:
[----:B------:R-:W-:Y:S05]  /*16c0*/  BSYNC B0 ;  /* 0x0000000000007941 */ /* 0x000fea0003800000 */
.L_x_26:
[----:B------:R-:W-:Y:S05]  /*16d0*/  @P1 BRA `(.L_x_24) ;  /* 0x0000000000041947 */ /* 0x000fea0003800000 */
[----:B------:R-:W-:Y:S01]  /*16e0*/  BPT.TRAP 0x1 ;  /* 0x000000040000795c */ /* 0x000fe20000300000 */
.L_x_24:
[----:B------:R-:W0:Y:S01]  /*16f0*/  S2R R2, SR_TID.X ;  /* 0x0000000000027919 */ /* 0x000e220000002100 */
[----:B------:R-:W-:Y:S01]  /*1700*/  ULDC.64 UR4, c[0x0][0x280] ;  /* 0x0000a00000047ab9 */ /* 0x000fe20000000a00 */
[----:B-1----:R-:W1:Y:S01]  /*1710*/  S2R R7, SR_CTAID.Y ;  /* 0x0000000000077919 */ /* 0x002e620000002600 */
[----:B------:R-:W3:Y:S01]  /*1720*/  S2R R9, SR_CTAID.X ;  /* 0x0000000000097919 */ /* 0x000ee20000002500 */
[----:B0-----:R-:W-:-:S04]  /*1730*/  SHF.R.S32.HI R3, RZ, 0x1f, R2 ;  /* 0x0000001fff037819 */ /* 0x001fc80000011402 */
[----:B------:R-:W-:Y:S01]  /*1740*/  LEA.HI R3, R3, R2, RZ, 0x7 ;  /* 0x0000000203037211 */ /* 0x000fe200078f38ff */
[----:B-1----:R-:W-:-:S03]  /*1750*/  IMAD.SHL.U32 R7, R7, 0x40, RZ ;  /* 0x0000004007077824 */ /* 0x002fc600078e00ff */
[----:B------:R-:W-:Y:S01]  /*1760*/  LOP3.LUT R3, R3, 0xffffff80, RZ, 0xc0, !PT ;  /* 0xffffff8003037812 */ /* 0x000fe200078ec0ff */
[----:B---3--:R-:W-:Y:S01]  /*1770*/  IMAD.SHL.U32 R12, R9, 0x80, RZ ;  /* 0x00000080090c7824 */ /* 0x008fe200078e00ff */
[----:B------:R-:W-:-:S03]  /*1780*/  ISETP.GE.AND P0, PT, R7, UR5, PT ;  /* 0x0000000507007c0c */ /* 0x000fc6000bf06270 */
[----:B------:R-:W-:Y:S01]  /*1790*/  IMAD.IADD R5, R2, 0x1, -R3 ;  /* 0x0000000102057824 */ /* 0x000fe200078e0a03 */
[----:B------:R-:W-:-:S04]  /*17a0*/  ISETP.GE.OR P0, PT, R12, UR4, P0 ;  /* 0x000000040c007c0c */ /* 0x000fc80008706670 */
[----:B------:R-:W-:-:S04]  /*17b0*/  SHF.R.S32.HI R4, RZ, 0x1f, R5 ;  /* 0x0000001fff047819 */ /* 0x000fc80000011405 */
[----:B------:R-:W-:-:S04]  /*17c0*/  LEA.HI R2, R4, R5, RZ, 0x2 ;  /* 0x0000000504027211 */ /* 0x000fc800078f10ff */
[--C-:B------:R-:W-:Y:S02]  /*17d0*/  SHF.R.S32.HI R14, RZ, 0x2, R2.reuse ;  /* 0x00000002ff0e7819 */ /* 0x100fe40000011402 */
[----:B------:R-:W-:-:S04]  /*17e0*/  SHF.R.S32.HI R3, RZ, 0x1f, R2 ;  /* 0x0000001fff037819 */ /* 0x000fc80000011402 */
[----:B------:R-:W-:Y:S01]  /*17f0*/  LEA.HI R3, R3, R14, RZ, 0x3 ;  /* 0x0000000e03037211 */ /* 0x000fe200078f18ff */
[----:B------:R-:W-:Y:S06]  /*1800*/  @P0 EXIT ;  /* 0x000000000000094d */ /* 0x000fec0003800000 */
[----:B------:R-:W-:Y:S01]  /*1810*/  LOP3.LUT R3, R3, 0xfffffff8, RZ, 0xc0, !PT ;  /* 0xfffffff803037812 */ /* 0x000fe200078ec0ff */
[----:B------:R-:W0:Y:S01]  /*1820*/  LDC.64 R10, c[0x0][0x658] ;  /* 0x00019600ff0a7b82 */ /* 0x000e220000000a00 */
[----:B------:R-:W-:Y:S02]  /*1830*/  LOP3.LUT R2, R2, 0x7ffffffc, RZ, 0xc0, !PT ;  /* 0x7ffffffc02027812 */ /* 0x000fe400078ec0ff */
[----:B------:R-:W-:Y:S01]  /*1840*/  LEA.HI R4, R4, R5, RZ, 0x5 ;  /* 0x0000000504047211 */ /* 0x000fe200078f28ff */
[----:B------:R-:W-:Y:S02]  /*1850*/  IMAD.IADD R14, R14, 0x1, -R3 ;  /* 0x000000010e0e7824 */ /* 0x000fe400078e0a03 */
[----:B------:R-:W-:-:S03]  /*1860*/  IMAD.IADD R2, R5, 0x1, -R2 ;  /* 0x0000000105027824 */ /* 0x000fc600078e0a02 */
[--C-:B------:R-:W-:Y:S01]  /*1870*/  SHF.R.S32.HI R15, RZ, 0x1f, R14.reuse ;  /* 0x0000001fff0f7819 */ /* 0x100fe2000001140e */
[----:B------:R-:W-:Y:S02]  /*1880*/  IMAD.SHL.U32 R8, R2, 0x2, RZ ;  /* 0x0000000202087824 */ /* 0x000fe400078e00ff */
[----:B------:R-:W-:Y:S01]  /*1890*/  IMAD.WIDE R2, R9, 0x80, R14 ;  /* 0x0000008009027825 */ /* 0x000fe200078e020e */
[----:B------:R-:W-:Y:S02]  /*18a0*/  SHF.R.S32.HI R9, RZ, 0x5, R4 ;  /* 0x00000005ff097819 */ /* 0x000fe40000011404 */
[----:B------:R-:W-:Y:S02]  /*18b0*/  SHF.R.S32.HI R16, RZ, 0x1f, R8 ;  /* 0x0000001fff107819 */ /* 0x000fe40000011408 */
[----:B------:R-:W-:Y:S01]  /*18c0*/  IADD3 R4, P0, R7, R8, RZ ;  /* 0x0000000807047210 */ /* 0x000fe20007f1e0ff */
[----:B------:R-:W-:-:S03]  /*18d0*/  IMAD.WIDE R2, R9, 0x10, R2 ;  /* 0x0000001009027825 */ /* 0x000fc600078e0202 */
[----:B------:R-:W-:Y:S01]  /*18e0*/  LEA.HI.X.SX32 R5, R7, R16, 0x1, P0 ;  /* 0x0000001007057211 */ /* 0x000fe200000f0eff */
[----:B------:R-:W-:Y:S01]  /*18f0*/  IMAD R13, R9, -0x10, -R12 ;  /* 0xfffffff0090d7824 */ /* 0x000fe200078e0a0c */
[----:B------:R-:W-:Y:S01]  /*1900*/  IADD3 R7, -R8, UR5, -R7 ;  /* 0x0000000508077c10 */ /* 0x000fe2000fffe907 */
[-C--:B0-----:R-:W-:Y:S01]  /*1910*/  IMAD R12, R3, R10.reuse, RZ ;  /* 0x0000000a030c7224 */ /* 0x081fe200078e02ff */
[----:B------:R-:W-:Y:S01]  /*1920*/  SHF.L.U64.HI R18, R10, 0x6, R11 ;  /* 0x000000060a127819 */ /* 0x000fe2000001020b */
[C---:B------:R-:W-:Y:S01]  /*1930*/  IMAD.WIDE.U32 R8, R2.reuse, R10, R4 ;  /* 0x0000000a02087225 */ /* 0x040fe200078e0004 */
[----:B------:R-:W-:Y:S01]  /*1940*/  IADD3 R14, R13, UR4, -R14 ;  /* 0x000000040d0e7c10 */ /* 0x000fe2000fffe80e */
[----:B------:R-:W-:Y:S02]  /*1950*/  ULDC.64 UR4, c[0x0][0x650] ;  /* 0x0001940000047ab9 */ /* 0x000fe40000000a00 */
[----:B------:R-:W-:Y:S01]  /*1960*/  IMAD R15, R2, R11, R12 ;  /* 0x0000000b020f7224 */ /* 0x000fe200078e020c */
[C---:B------:R-:W-:Y:S01]  /*1970*/  LEA R16, P3, R10.reuse, R8, 0x3 ;  /* 0x000000080a107211 */ /* 0x040fe200078618ff */
[----:B------:R-:W-:Y:S01]  /*1980*/  IMAD.SHL.U32 R13, R10, 0x40, RZ ;  /* 0x000000400a0d7824 */ /* 0x000fe200078e00ff */
[----:B------:R-:W-:Y:S01]  /*1990*/  IADD3 R12, P0, R8, UR4, RZ ;  /* 0x00000004080c7c10 */ /* 0x000fe2000ff1e0ff */
[----:B------:R-:W-:-:S03]  /*19a0*/  IMAD.IADD R9, R9, 0x1, R15 ;  /* 0x0000000109097824 */ /* 0x000fc600078e020f */
[----:B------:R-:W-:Y:S02]  /*19b0*/  IADD3 R8, P1, P2, R8, UR4, R13 ;  /* 0x0000000408087c10 */ /* 0x000fe4000fa3e00d */
[----:B------:R-:W-:Y:S02]  /*19c0*/  LEA.HI.X R11, R10, R9, R11, 0x3, P3 ;  /* 0x000000090a0b7211 */ /* 0x000fe400018f1c0b */
[----:B-----5:R-:W-:Y:S02]  /*19d0*/  FSETP.NEU.AND P3, PT, R0, RZ, PT ;  /* 0x000000ff0000720b */ /* 0x020fe40003f6d000 */
[C---:B------:R-:W-:Y:S02]  /*19e0*/  IADD3 R10, P5, P6, R16.reuse, UR4, R13 ;  /* 0x00000004100a7c10 */ /* 0x040fe4000febe00d */
[----:B------:R-:W-:Y:S02]  /*19f0*/  IADD3 R16, P4, R16, UR4, RZ ;  /* 0x0000000410107c10 */ /* 0x000fe4000ff9e0ff */
[----:B------:R-:W-:-:S02]  /*1a00*/  IADD3.X R13, R9, UR5, RZ, P0, !PT ;  /* 0x00000005090d7c10 */ /* 0x000fc400087fe4ff */
[----:B------:R-:W-:Y:S02]  /*1a10*/  IADD3.X R17, R11, UR5, RZ, P4, !PT ;  /* 0x000000050b117c10 */ /* 0x000fe4000a7fe4ff */
[--C-:B------:R-:W-:Y:S02]  /*1a20*/  IADD3.X R9, R9, UR5, R18.reuse, P1, P2 ;  /* 0x0000000509097c10 */ /* 0x100fe40008fe4412 */
[----:B------:R-:W-:Y:S01]  /*1a30*/  IADD3.X R11, R11, UR5, R18, P5, P6 ;  /* 0x000000050b0b7c10 */ /* 0x000fe2000afec412 */
[----:B------:R-:W-:Y:S06]  /*1a40*/  @!P3 BRA `(.L_x_28) ;  /* 0x000000340068b947 */ /* 0x000fec0003800000 */
[----:B------:R-:W-:Y:S01]  /*1a50*/  ISETP.GE.AND P1, PT, R14, 0x1, PT ;  /* 0x000000010e00780c */ /* 0x000fe20003f26270 */
[----:B------:R-:W-:Y:S01]  /*1a60*/  ULDC.64 UR4, c[0x0][0x630] ;  /* 0x00018c0000047ab9 */ /* 0x000fe20000000a00 */
[----:B------:R-:W-:Y:S01]  /*1a70*/  ULDC.64 UR6, c[0x0][0x628] ;  /* 0x00018a0000067ab9 */ /* 0x000fe20000000a00 */
[----:B------:R-:W-:Y:S01]  /*1a80*/  IMAD R15, R3, UR4, RZ ;  /* 0x00000004030f7c24 */ /* 0x000fe2000f8e02ff */
[----:B------:R-:W-:Y:S01]  /*1a90*/  ISETP.LT.OR P0, PT, R7, 0x1, !P1 ;  /* 0x000000010700780c */ /* 0x000fe20004f01670 */
[C---:B------:R-:W-:Y:S01]  /*1aa0*/  IMAD.WIDE.U32 R18, R2.reuse, UR4, R4 ;  /* 0x0000000402127c25 */ /* 0x040fe2000f8e0004 */
[----:B------:R-:W-:Y:S03]  /*1ab0*/  BSSY B0, `(.L_x_29) ;  /* 0x0000007000007945 */ /* 0x000fe60003800000 */
[----:B------:R-:W-:Y:S01]  /*1ac0*/  IMAD R15, R2, UR5, R15 ;  /* 0x00000005020f7c24 */ /* 0x000fe2000f8e020f */
[----:B------:R-:W-:-:S04]  /*1ad0*/  IADD3 R18, P2, R18, UR6, RZ ;  /* 0x0000000612127c10 */ /* 0x000fc8000ff5e0ff */
[--C-:B------:R-:W-:Y:S02]  /*1ae0*/  IADD3.X R19, R19, UR7, R15.reuse, P2, !PT ;  /* 0x0000000713137c10 */ /* 0x100fe400097fe40f */
[----:B------:R-:W-:Y:S01]  /*1af0*/  PRMT R15, RZ, 0x7610, R15 ;  /* 0x00007610ff0f7816 */ /* 0x000fe2000000000f */
[----:B------:R-:W-:Y:S06]  /*1b00*/  @P0 BRA `(.L_x_30) ;  /* 0x0000000000040947 */ /* 0x000fec0003800000 */
[----:B------:R0:W5:Y:S02]  /*1b10*/  LDG.E.U8 R15, desc[UR12][R18.64] ;  /* 0x0000000c120f7981 */ /* 0x000164000c1e1100 */
.L_x_30:
[----:B------:R-:W-:Y:S05]  /*1b20*/  BSYNC B0 ;  /* 0x0000000000007941 */ /* 0x000fea0003800000 */
.L_x_29:
[----:B-----5:R-:W-:Y:S01]  /*1b30*/  LOP3.LUT R15, R15, 0xff, RZ, 0xc0, !PT ;  /* 0x000000ff0f0f7812 */ /* 0x020fe200078ec0ff */
[----:B------:R-:W-:Y:S01]  /*1b40*/  BSSY B0, `(.L_x_31) ;  /* 0x000000b000007945 */ /* 0x000fe20003800000 */
[----:B------:R-:W-:Y:S02]  /*1b50*/  ISETP.LT.OR P2, PT, R7, 0x2, !P1 ;  /* 0x000000020700780c */ /* 0x000fe40004f41670 */
[----:B------:R-:W-:-:S05]  /*1b60*/  F2FP.F16.E4M3.UNPACK_B R15, R15 ;  /* 0x0000000fff0f723e */ /* 0x000fca00020006ff */
[----:B------:R-:W-:-:S05]  /*1b70*/  HADD2.F32 R15, -RZ, R15.H0_H0 ;  /* 0x2000000fff0f7230 */ /* 0x000fca0000004100 */
[----:B------:R-:W-:-:S04]  /*1b80*/  FMUL R15, R15, R0 ;  /* 0x000000000f0f7220 */ /* 0x000fc80000400000 */
[----:B--2---:R-:W-:-:S05]  /*1b90*/  FFMA R15, R56, R6, R15 ;  /* 0x00000006380f7223 */ /* 0x004fca000000000f */
[----:B------:R-:W-:Y:S02]  /*1ba0*/  F2FP.SATFINITE.E4M3.F32.PACK_AB_MERGE_C R21, RZ, R15, RZ ;  /* 0x0000000fff15723e */ /* 0x000fe400048070ff */
[----:B------:R-:W-:-:S03]  /*1bb0*/  PRMT R15, RZ, 0x7610, R15 ;  /* 0x00007610ff0f7816 */ /* 0x000fc6000000000f */
[----:B------:R1:W-:Y:S01]  /*1bc0*/  @!P0 STG.E.U8 desc[UR12][R12.64], R21 ;  /* 0x000000150c008986 */ /* 0x0003e2000c10110c */
[----:B------:R-:W-:Y:S05]  /*1bd0*/  @P2 BRA `(.L_x_32) ;  /* 0x0000000000042947 */ /* 0x000fea0003800000 */
[----:B------:R2:W5:Y:S02]  /*1be0*/  LDG.E.U8 R15, desc[UR12][R18.64+0x1] ;  /* 0x0000010c120f7981 */ /* 0x000564000c1e1100 */
.L_x_32:
[----:B------:R-:W-:Y:S05]  /*1bf0*/  BSYNC B0 ;  /* 0x0000000000007941 */ /* 0x000fea0003800000 */
.L_x_31:
[----:B-----5:R-:W-:Y:S01]  /*1c00*/  LOP3.LUT R15, R15, 0xff, RZ, 0xc0, !PT ;  /* 0x000000ff0f0f7812 */ /* 0x020fe200078ec0ff */
[----:B------:R-:W-:Y:S01]  /*1c10*/  BSSY B0, `(.L_x_33) ;  /* 0x0000013000007945 */ /* 0x000fe20003800000 */
[----:B------:R-:W-:Y:S02]  /*1c20*/  IADD3 R23, P0, R2, 0x8, RZ ;  /* 0x0000000802177810 */ /* 0x000fe40007f1e0ff */
[----:B------:R-:W-:-:S03]  /*1c30*/  F2FP.F16.E4M3.UNPACK_B R15, R15 ;  /* 0x0000000fff0f723e */ /* 0x000fc600020006ff */
[----:B------:R-:W-:Y:S01]  /*1c40*/  IMAD.X R56, RZ, RZ, R3, P0 ;  /* 0x000000ffff387224 */ /* 0x000fe200000e0603 */
[----:B------:R-:W-:Y:S01]  /*1c50*/  ISETP.GE.AND P0, PT, R14, 0x9, PT ;  /* 0x000000090e00780c */ /* 0x000fe20003f06270 */
[----:B------:R-:W-:Y:S02]  /*1c60*/  HADD2.F32 R15, -RZ, R15.H0_H0 ;  /* 0x2000000fff0f7230 */ /* 0x000fe40000004100 */
[----:B-1----:R-:W-:Y:S01]  /*1c70*/  IMAD.WIDE.U32 R20, R23, UR4, R4 ;  /* 0x0000000417147c25 */ /* 0x002fe2000f8e0004 */
[----:B------:R-:W-:-:S03]  /*1c80*/  ISETP.LT.OR P3, PT, R7, 0x1, !P0 ;  /* 0x000000010700780c */ /* 0x000fc60004761670 */
[----:B------:R-:W-:Y:S01]  /*1c90*/  FMUL R22, R15, R0 ;  /* 0x000000000f167220 */ /* 0x000fe20000400000 */
[----:B------:R-:W-:Y:S01]  /*1ca0*/  IMAD R56, R56, UR4, RZ ;  /* 0x0000000438387c24 */ /* 0x000fe2000f8e02ff */
[----:B------:R-:W-:Y:S02]  /*1cb0*/  IADD3 R20, P4, R20, UR6, RZ ;  /* 0x0000000614147c10 */ /* 0x000fe4000ff9e0ff */
[----:B------:R-:W-:Y:S01]  /*1cc0*/  FFMA R22, R57, R6, R22 ;  /* 0x0000000639167223 */ /* 0x000fe20000000016 */
[----:B------:R-:W-:Y:S01]  /*1cd0*/  IMAD R23, R23, UR5, R56 ;  /* 0x0000000517177c24 */ /* 0x000fe2000f8e0238 */
[----:B------:R-:W-:-:S03]  /*1ce0*/  PRMT R15, RZ, 0x7610, R15 ;  /* 0x00007610ff0f7816 */ /* 0x000fc6000000000f */
[----:B------:R-:W-:Y:S02]  /*1cf0*/  F2FP.SATFINITE.E4M3.F32.PACK_AB_MERGE_C R57, RZ, R22, RZ ;  /* 0x00000016ff39723e */ /* 0x000fe400048070ff */
[----:B------:R-:W-:-:S03]  /*1d00*/  IADD3.X R21, R21, UR7, R23, P4, !PT ;  /* 0x0000000715157c10 */ /* 0x000fc6000a7fe417 */
[----:B------:R1:W-:Y:S01]  /*1d10*/  @!P2 STG.E.U8 desc[UR12][R12.64+0x1], R57 ;  /* 0x000001390c00a986 */ /* 0x0003e2000c10110c */
[----:B------:R-:W-:Y:S05]  /*1d20*/  @P3 BRA `(.L_x_34) ;  /* 0x0000000000043947 */ /* 0x000fea0003800000 */
[----:B------:R3:W5:Y:S02]  /*1d30*/  LDG.E.U8 R15, desc[UR12][R20.64] ;  /* 0x0000000c140f7981 */ /* 0x000764000c1e1100 */
.L_x_34:
[----:B------:R-:W-:Y:S05]  /*1d40*/  BSYNC B0 ;  /* 0x0000000000007941 */ /* 0x000fea0003800000 */
.L_x_33:
[----:B-----5:R-:W-:Y:S01]  /*1d50*/  LOP3.LUT R15, R15, 0xff, RZ, 0xc0, !PT ;  /* 0x000000ff0f0f7812 */ /* 0x020fe200078ec0ff */
[----:B------:R-:W-:Y:S01]  /*1d60*/  BSSY B0, `(.L_x_35) ;  /* 0x000000b000007945 */ /* 0x000fe20003800000 */
[----:B------:R-:W-:Y:S02]  /*1d70*/  ISETP.LT.OR P2, PT, R7, 0x2, !P0 ;  /* 0x000000020700780c */ /* 0x000fe40004741670 */
[----:B------:R-:W-:-:S05]  /*1d80*/  F2FP.F16.E4M3.UNPACK_B R15, R15 ;  /* 0x0000000fff0f723e */ /* 0x000fca00020006ff */
[----:B------:R-:W-:-:S05]  /*1d90*/  HADD2.F32 R15, -RZ, R15.H0_H0 ;  /* 0x2000000fff0f7230 */ /* 0x000fca0000004100 */
[----:B------:R-:W-:-:S04]  /*1da0*/  FMUL R15, R15, R0 ;  /* 0x000000000f0f7220 */ /* 0x000fc80000400000 */
[----:B------:R-:W-:-:S05]  /*1db0*/  FFMA R15, R58, R6, R15 ;  /* 0x000000063a0f7223 */ /* 0x000fca000000000f */
[----:B------:R-:W-:Y:S02]  /*1dc0*/  F2FP.SATFINITE.E4M3.F32.PACK_AB_MERGE_C R23, RZ, R15, RZ ;  /* 0x0000000fff17723e */ /* 0x000fe400048070ff */
[----:B------:R-:W-:-:S03]  /*1dd0*/  PRMT R15, RZ, 0x7610, R15 ;  /* 0x00007610ff0f7816 */ /* 0x000fc6000000000f */
[----:B------:R4:W-:Y:S01]  /*1de0*/  @!P3 STG.E.U8 desc[UR12][R16.64], R23 ;  /* 0x000000171000b986 */ /* 0x0009e2000c10110c */
[----:B------:R-:W-:Y:S05]  /*1df0*/  @P2 BRA `(.L_x_36) ;  /* 0x0000000000042947 */ /* 0x000fea0003800000 */
[----:B------:R0:W5:Y:S02]  /*1e00*/  LDG.E.U8 R15, desc[UR12][R20.64+0x1] ;  /* 0x0000010c140f7981 */ /* 0x000164000c1e1100 */
.L_x_36:
[----:B------:R-:W-:Y:S05]  /*1e10*/  BSYNC B0 ;  /* 0x0000000000007941 */ /* 0x000fea0003800000 */
.L_x_35:
[----:B-----5:R-:W-:Y:S01]  /*1e20*/  LOP3.LUT R15, R15, 0xff, RZ, 0xc0, !PT ;  /* 0x000000ff0f0f7812 */ /* 0x020fe200078ec0ff */
[----:B------:R-:W-:Y:S01]  /*1e30*/  BSSY B0, `(.L_x_37) ;  /* 0x000000b000007945 */ /* 0x000fe20003800000 */
[----:B------:R-:W-:Y:S02]  /*1e40*/  ISETP.LT.OR P3, PT, R7, 0x9, !P1 ;  /* 0x000000090700780c */ /* 0x000fe40004f61670 */
[----:B------:R-:W-:-:S05]  /*1e50*/  F2FP.F16.E4M3.UNPACK_B R15, R15 ;  /* 0x0000000fff0f723e */ /* 0x000fca00020006ff */
[----:B------:R-:W-:-:S05]  /*1e60*/  HADD2.F32 R15, -RZ, R15.H0_H0 ;  /* 0x2000000fff0f7230 */ /* 0x000fca0000004100 */
[----:B------:R-:W-:Y:S01]  /*1e70*/  FMUL R22, R15, R0 ;  /* 0x000000000f167220 */ /* 0x000fe20000400000 */
[----:B------:R-:W-:-:S03]  /*1e80*/  PRMT R15, RZ, 0x7610, R15 ;  /* 0x00007610ff0f7816 */ /* 0x000fc6000000000f */
[----:B------:R-:W-:-:S05]  /*1e90*/  FFMA R22, R59, R6, R22 ;  /* 0x000000063b167223 */ /* 0x000fca0000000016 */
[----:B----4-:R-:W-:-:S05]  /*1ea0*/  F2FP.SATFINITE.E4M3.F32.PACK_AB_MERGE_C R23, RZ, R22, RZ ;  /* 0x00000016ff17723e */ /* 0x010fca00048070ff */
[----:B------:R4:W-:Y:S01]  /*1eb0*/  @!P2 STG.E.U8 desc[UR12][R16.64+0x1], R23 ;  /* 0x000001171000a986 */ /* 0x0009e2000c10110c */
[----:B------:R-:W-:Y:S05]  /*1ec0*/  @P3 BRA `(.L_x_38) ;  /* 0x0000000000043947 */ /* 0x000fea0003800000 */
[----:B------:R0:W5:Y:S02]  /*1ed0*/  LDG.E.U8 R15, desc[UR12][R18.64+0x8] ;  /* 0x0000080c120f7981 */ /* 0x000164000c1e1100 */
.L_x_38:
[----:B------:R-:W-:Y:S05]  /*1ee0*/  BSYNC B0 ;  /* 0x0000000000007941 */ /* 0x000fea0003800000 */
.L_x_37:
[----:B-----5:R-:W-:Y:S01]  /*1ef0*/  LOP3.LUT R15, R15, 0xff, RZ, 0xc0, !PT ;  /* 0x000000ff0f0f7812 */ /* 0x020fe200078ec0ff */
[----:B------:R-:W-:Y:S01]  /*1f00*/  BSSY B0, `(.L_x_39) ;  /* 0x000000b000007945 */ /* 0x000fe20003800000 */
[----:B------:R-:W-:Y:S02]  /*1f10*/  ISETP.LT.OR P2, PT, R7, 0xa, !P1 ;  /* 0x0000000a0700780c */ /* 0x000fe40004f41670 */
[----:B------:R-:W-:-:S05]  /*1f20*/  F2FP.F16.E4M3.UNPACK_B R15, R15 ;  /* 0x0000000fff0f723e */ /* 0x000fca00020006ff */
[----:B------:R-:W-:-:S05]  /*1f30*/  HADD2.F32 R15, -RZ, R15.H0_H0 ;  /* 0x2000000fff0f7230 */ /* 0x000fca0000004100 */
[----:B------:R-:W-:-:S04]  /*1f40*/  FMUL R15, R15, R0 ;  /* 0x000000000f0f7220 */ /* 0x000fc80000400000 */
[----:B------:R-:W-:-:S05]  /*1f50*/  FFMA R15, R60, R6, R15 ;  /* 0x000000063c0f7223 */ /* 0x000fca000000000f */
[----:B----4-:R-:W-:Y:S02]  /*1f60*/  F2FP.SATFINITE.E4M3.F32.PACK_AB_MERGE_C R23, RZ, R15, RZ ;  /* 0x0000000fff17723e */ /* 0x010fe400048070ff */
[----:B------:R-:W-:-:S03]  /*1f70*/  PRMT R15, RZ, 0x7610, R15 ;  /* 0x00007610ff0f7816 */ /* 0x000fc6000000000f */
[----:B------:R4:W-:Y:S01]  /*1f80*/  @!P3 STG.E.U8 desc[UR12][R12.64+0x8], R23 ;  /* 0x000008170c00b986 */ /* 0x0009e2000c10110c */
[----:B------:R-:W-:Y:S05]  /*1f90*/  @P2 BRA `(.L_x_40) ;  /* 0x0000000000042947 */ /* 0x000fea0003800000 */
[----:B------:R0:W5:Y:S02]  /*1fa0*/  LDG.E.U8 R15, desc[UR12][R18.64+0x9] ;  /* 0x0000090c120f7981 */ /* 0x000164000c1e1100 */
.L_x_40:
[----:B------:R-:W-:Y:S05]  /*1fb0*/  BSYNC B0 ;  /* 0x0000000000007941 */ /* 0x000fea0003800000 */
.L_x_39:
        /* <DEDUP_REMOVED lines=12> */
.L_x_42:
[----:B------:R-:W-:Y:S05]  /*2080*/  BSYNC B0 ;  /* 0x0000000000007941 */ /* 0x000fea0003800000 */
.L_x_41:
        /* <DEDUP_REMOVED lines=12> */
.L_x_44:
[----:B------:R-:W-:Y:S05]  /*2150*/  BSYNC B0 ;  /* 0x0000000000007941 */ /* 0x000fea0003800000 */
.L_x_43:
        /* <DEDUP_REMOVED lines=12> */
.L_x_46:
[----:B------:R-:W-:Y:S05]  /*2220*/  BSYNC B0 ;  /* 0x0000000000007941 */ /* 0x000fea0003800000 */
.L_x_45:
        /* <DEDUP_REMOVED lines=12> */
.L_x_48:
[----:B------:R-:W-:Y:S05]  /*22f0*/  BSYNC B0 ;  /* 0x0000000000007941 */ /* 0x000fea0003800000 */
.L_x_47:
        /* <DEDUP_REMOVED lines=12> */
.L_x_50:
[----:B------:R-:W-:Y:S05]  /*23c0*/  BSYNC B0 ;  /* 0x0000000000007941 */ /* 0x000fea0003800000 */
.L_x_49:
        /* <DEDUP_REMOVED lines=12> */
.L_x_52:
[----:B------:R-:W-:Y:S05]  /*2490*/  BSYNC B0 ;  /* 0x0000000000007941 */ /* 0x000fea0003800000 */
.L_x_51:
        /* <DEDUP_REMOVED lines=12> */
.L_x_54:
[----:B------:R-:W-:Y:S05]  /*2560*/  BSYNC B0 ;  /* 0x0000000000007941 */ /* 0x000fea0003800000 */
.L_x_53:
        /* <DEDUP_REMOVED lines=12> */
.L_x_56:
[----:B------:R-:W-:Y:S05]  /*2630*/  BSYNC B0 ;  /* 0x0000000000007941 */ /* 0x000fea0003800000 */
.L_x_55:
        /* <DEDUP_REMOVED lines=12> */
.L_x_58:
[----:B------:R-:W-:Y:S05]  /*2700*/  BSYNC B0 ;  /* 0x0000000000007941 */ /* 0x000fea0003800000 */
.L_x_57:
        /* <DEDUP_REMOVED lines=12> */
.L_x_60:
[----:B------:R-:W-:Y:S05]  /*27d0*/  BSYNC B0 ;  /* 0x0000000000007941 */ /* 0x000fea0003800000 */
.L_x_59:
        /* <DEDUP_REMOVED lines=12> */
.L_x_62:
[----:B------:R-:W-:Y:S05]  /*28a0*/  BSYNC B0 ;  /* 0x0000000000007941 */ /* 0x000fea0003800000 */
.L_x_61:
        /* <DEDUP_REMOVED lines=12> */
.L_x_64:
[----:B------:R-:W-:Y:S05]  /*2970*/  BSYNC B0 ;  /* 0x0000000000007941 */ /* 0x000fea0003800000 */
.L_x_63:
        /* <DEDUP_REMOVED lines=12> */
.L_x_66:
[----:B------:R-:W-:Y:S05]  /*2a40*/  BSYNC B0 ;  /* 0x0000000000007941 */ /* 0x000fea0003800000 */
.L_x_65:
        /* <DEDUP_REMOVED lines=12> */
.L_x_68:
[----:B------:R-:W-:Y:S05]  /*2b10*/  BSYNC B0 ;  /* 0x0000000000007941 */ /* 0x000fea0003800000 */
.L_x_67:
        /* <DEDUP_REMOVED lines=12> */
.L_x_70:
[----:B------:R-:W-:Y:S05]  /*2be0*/  BSYNC B0 ;  /* 0x0000000000007941 */ /* 0x000fea0003800000 */
.L_x_69:
        /* <DEDUP_REMOVED lines=12> */
.L_x_72:
[----:B------:R-:W-:Y:S05]  /*2cb0*/  BSYNC B0 ;  /* 0x0000000000007941 */ /* 0x000fea0003800000 */
.L_x_71:
        /* <DEDUP_REMOVED lines=12> */
.L_x_74:
[----:B------:R-:W-:Y:S05]  /*2d80*/  BSYNC B0 ;  /* 0x0000000000007941 */ /* 0x000fea0003800000 */
.L_x_73:
        /* <DEDUP_REMOVED lines=12> */
.L_x_76:
[----:B------:R-:W-:Y:S05]  /*2e50*/  BSYNC B0 ;  /* 0x0000000000007941 */ /* 0x000fea0003800000 */
.L_x_75:
        /* <DEDUP_REMOVED lines=12> */
.L_x_78:
[----:B------:R-:W-:Y:S05]  /*2f20*/  BSYNC B0 ;  /* 0x0000000000007941 */ /* 0x000fea0003800000 */
.L_x_77:
        /* <DEDUP_REMOVED lines=12> */
.L_x_80:
[----:B------:R-:W-:Y:S05]  /*2ff0*/  BSYNC B0 ;  /* 0x0000000000007941 */ /* 0x000fea0003800000 */
.L_x_79:
        /* <DEDUP_REMOVED lines=12> */
.L_x_82:
[----:B------:R-:W-:Y:S05]  /*30c0*/  BSYNC B0 ;  /* 0x0000000000007941 */ /* 0x000fea0003800000 */
.L_x_81:
        /* <DEDUP_REMOVED lines=12> */
.L_x_84:
[----:B------:R-:W-:Y:S05]  /*3190*/  BSYNC B0 ;  /* 0x0000000000007941 */ /* 0x000fea0003800000 */
.L_x_83:
        /* <DEDUP_REMOVED lines=12> */
.L_x_86:
[----:B------:R-:W-:Y:S05]  /*3260*/  BSYNC B0 ;  /* 0x0000000000007941 */ /* 0x000fea0003800000 */
.L_x_85:
        /* <DEDUP_REMOVED lines=12> */
.L_x_88:
[----:B------:R-:W-:Y:S05]  /*3330*/  BSYNC B0 ;  /* 0x0000000000007941 */ /* 0x000fea0003800000 */
.L_x_87:
[----:B-----5:R-:W-:Y:S01]  /*3340*/  LOP3.LUT R15, R15, 0xff, RZ, 0xc0, !PT ;  /* 0x000000ff0f0f7812 */ /* 0x020fe200078ec0ff */
[----:B------:R-:W-:Y:S01]  /*3350*/  BSSY B0, `(.L_x_89) ;  /* 0x000000b000007945 */ /* 0x000fe20003800000 */
[----:B------:R-:W-:Y:S02]  /*3360*/  ISETP.LT.OR P2, PT, R7, 0x39, !P0 ;  /* 0x000000390700780c */ /* 0x000fe40004741670 */
[----:B------:R-:W-:-:S05]  /*3370*/  F2FP.F16.E4M3.UNPACK_B R15, R15 ;  /* 0x0000000fff0f723e */ /* 0x000fca00020006ff */
[----:B------:R-:W-:-:S05]  /*3380*/  HADD2.F32 R15, -RZ, R15.H0_H0 ;  /* 0x2000000fff0f7230 */ /* 0x000fca0000004100 */
[----:B0-2---:R-:W-:Y:S01]  /*3390*/  FMUL R18, R15, R0 ;  /* 0x000000000f127220 */ /* 0x005fe20000400000 */
[----:B------:R-:W-:-:S03]  /*33a0*/  PRMT R15, RZ, 0x7610, R15 ;  /* 0x00007610ff0f7816 */ /* 0x000fc6000000000f */
[----:B------:R-:W-:-:S05]  /*33b0*/  FFMA R18, R85, R6, R18 ;  /* 0x0000000655127223 */ /* 0x000fca0000000012 */
[----:B------:R-:W-:-:S05]  /*33c0*/  F2FP.SATFINITE.E4M3.F32.PACK_AB_MERGE_C R19, RZ, R18, RZ ;  /* 0x00000012ff13723e */ /* 0x000fca00048070ff */
[----:B------:R0:W-:Y:S01]  /*33d0*/  @!P1 STG.E.U8 desc[UR12][R12.64+0x39], R19 ;  /* 0x000039130c009986 */ /* 0x0001e2000c10110c */
[----:B------:R-:W-:Y:S05]  /*33e0*/  @P2 BRA `(.L_x_90) ;  /* 0x0000000000042947 */ /* 0x000fea0003800000 */
[----:B------:R2:W5:Y:S02]  /*33f0*/  LDG.E.U8 R15, desc[UR12][R20.64+0x38] ;  /* 0x0000380c140f7981 */ /* 0x000564000c1e1100 */
.L_x_90:
[----:B------:R-:W-:Y:S05]  /*3400*/  BSYNC B0 ;  /* 0x0000000000007941 */ /* 0x000fea0003800000 */
.L_x_89:
[----:B-----5:R-:W-:Y:S01]  /*3410*/  LOP3.LUT R15, R15, 0xff, RZ, 0xc0, !PT ;  /* 0x000000ff0f0f7812 */ /* 0x020fe200078ec0ff */
[----:B------:R-:W-:Y:S01]  /*3420*/  BSSY B0, `(.L_x_91) ;  /* 0x000000b000007945 */ /* 0x000fe20003800000 */
[----:B------:R-:W-:Y:S02]  /*3430*/  ISETP.LT.OR P1, PT, R7, 0x3a, !P0 ;  /* 0x0000003a0700780c */ /* 0x000fe40004721670 */
[----:B------:R-:W-:Y:S02]  /*3440*/  F2FP.F16.E4M3.UNPACK_B R15, R15 ;  /* 0x0000000fff0f723e */ /* 0x000fe400020006ff */
[----:B01--4-:R-:W-:-:S03]  /*3450*/  PRMT R12, RZ, 0x7610, R12 ;  /* 0x00007610ff0c7816 */ /* 0x013fc6000000000c */
[----:B------:R-:W-:-:S05]  /*3460*/  HADD2.F32 R15, -RZ, R15.H0_H0 ;  /* 0x2000000fff0f7230 */ /* 0x000fca0000004100 */
[----:B------:R-:W-:-:S04]  /*3470*/  FMUL R15, R15, R0 ;  /* 0x000000000f0f7220 */ /* 0x000fc80000400000 */
[----:B------:R-:W-:-:S05]  /*3480*/  FFMA R15, R86, R6, R15 ;  /* 0x00000006560f7223 */ /* 0x000fca000000000f */
[----:B------:R-:W-:-:S05]  /*3490*/  F2FP.SATFINITE.E4M3.F32.PACK_AB_MERGE_C R15, RZ, R15, RZ ;  /* 0x0000000fff0f723e */ /* 0x000fca00048070ff */
[----:B------:R0:W-:Y:S01]  /*34a0*/  @!P2 STG.E.U8 desc[UR12][R16.64+0x38], R15 ;  /* 0x0000380f1000a986 */ /* 0x0001e2000c10110c */
[----:B------:R-:W-:Y:S05]  /*34b0*/  @P1 BRA `(.L_x_92) ;  /* 0x0000000000041947 */ /* 0x000fea0003800000 */
[----:B------:R1:W5:Y:S02]  /*34c0*/  LDG.E.U8 R12, desc[UR12][R20.64+0x39] ;  /* 0x0000390c140c7981 */ /* 0x000364000c1e1100 */
.L_x_92:
[----:B------:R-:W-:Y:S05]  /*34d0*/  BSYNC B0 ;  /* 0x0000000000007941 */ /* 0x000fea0003800000 */
.L_x_91:
[----:B-----5:R-:W-:Y:S01]  /*34e0*/  LOP3.LUT R12, R12, 0xff, RZ, 0xc0, !PT ;  /* 0x000000ff0c0c7812 */ /* 0x020fe200078ec0ff */
[----:B------:R-:W-:Y:S01]  /*34f0*/  BSSY B0, `(.L_x_93) ;  /* 0x0000013000007945 */ /* 0x000fe20003800000 */
[----:B0-----:R-:W-:Y:S02]  /*3500*/  IADD3 R15, P0, R2, 0x40, RZ ;  /* 0x00000040020f7810 */ /* 0x001fe40007f1e0ff */
[----:B------:R-:W-:-:S03]  /*3510*/  F2FP.F16.E4M3.UNPACK_B R12, R12 ;  /* 0x0000000cff0c723e */ /* 0x000fc600020006ff */
[----:B------:R-:W-:Y:S01]  /*3520*/  IMAD.X R19, RZ, RZ, R3, P0 ;  /* 0x000000ffff137224 */ /* 0x000fe200000e0603 */
[----:B------:R-:W-:Y:S01]  /*3530*/  ISETP.GE.AND P0, PT, R14, 0x41, PT ;  /* 0x000000410e00780c */ /* 0x000fe20003f06270 */
[----:B------:R-:W-:Y:S02]  /*3540*/  HADD2.F32 R13, -RZ, R12.H0_H0 ;  /* 0x2000000cff0d7230 */ /* 0x000fe40000004100 */
[----:B-123--:R-:W-:Y:S01]  /*3550*/  IMAD R20, R19, UR4, RZ ;  /* 0x0000000413147c24 */ /* 0x00efe2000f8e02ff */
[----:B------:R-:W-:Y:S02]  /*3560*/  ISETP.LT.OR P2, PT, R7, 0x1, !P0 ;  /* 0x000000010700780c */ /* 0x000fe40004741670 */
[----:B------:R-:W-:Y:S01]  /*3570*/  FMUL R18, R13, R0 ;  /* 0x000000000d127220 */ /* 0x000fe20000400000 */
[----:B------:R-:W-:-:S04]  /*3580*/  IMAD.WIDE.U32 R12, R15, UR4, R4 ;  /* 0x000000040f0c7c25 */ /* 0x000fc8000f8e0004 */
[----:B------:R-:W-:Y:S01]  /*3590*/  FFMA R18, R87, R6, R18 ;  /* 0x0000000657127223 */ /* 0x000fe20000000012 */
[----:B------:R-:W-:Y:S01]  /*35a0*/  IMAD R15, R15, UR5, R20 ;  /* 0x000000050f0f7c24 */ /* 0x000fe2000f8e0214 */
[----:B------:R-:W-:-:S03]  /*35b0*/  IADD3 R12, P3, R12, UR6, RZ ;  /* 0x000000060c0c7c10 */ /* 0x000fc6000ff7e0ff */
[----:B------:R-:W-:Y:S02]  /*35c0*/  F2FP.SATFINITE.E4M3.F32.PACK_AB_MERGE_C R19, RZ, R18, RZ ;  /* 0x00000012ff13723e */ /* 0x000fe400048070ff */
[--C-:B------:R-:W-:Y:S02]  /*35d0*/  IADD3.X R13, R13, UR7, R15.reuse, P3, !PT ;  /* 0x000000070d0d7c10 */ /* 0x100fe40009ffe40f */
[----:B------:R-:W-:Y:S01]  /*35e0*/  PRMT R15, RZ, 0x7610, R15 ;  /* 0x00007610ff0f7816 */ /* 0x000fe2000000000f */
[----:B------:R0:W-:Y:S01]  /*35f0*/  @!P1 STG.E.U8 desc[UR12][R16.64+0x39], R19 ;  /* 0x0000391310009986 */ /* 0x0001e2000c10110c */
[----:B------:R-:W-:Y:S05]  /*3600*/  @P2 BRA `(.L_x_94) ;  /* 0x0000000000042947 */ /* 0x000fea0003800000 */
[----:B------:R1:W5:Y:S02]  /*3610*/  LDG.E.U8 R15, desc[UR12][R12.64] ;  /* 0x0000000c0c0f7981 */ /* 0x000364000c1e1100 */
.L_x_94:
[----:B------:R-:W-:Y:S05]  /*3620*/  BSYNC B0 ;  /* 0x0000000000007941 */ /* 0x000fea0003800000 */
.L_x_93:
[----:B-----5:R-:W-:Y:S01]  /*3630*/  LOP3.LUT R15, R15, 0xff, RZ, 0xc0, !PT ;  /* 0x000000ff0f0f7812 */ /* 0x020fe200078ec0ff */
[----:B------:R-:W-:Y:S01]  /*3640*/  BSSY B0, `(.L_x_95) ;  /* 0x000000b000007945 */ /* 0x000fe20003800000 */
[----:B------:R-:W-:Y:S02]  /*3650*/  ISETP.LT.OR P3, PT, R7, 0x2, !P0 ;  /* 0x000000020700780c */ /* 0x000fe40004761670 */
[----:B------:R-:W-:-:S05]  /*3660*/  F2FP.F16.E4M3.UNPACK_B R15, R15 ;  /* 0x0000000fff0f723e */ /* 0x000fca00020006ff */
[----:B------:R-:W-:-:S05]  /*3670*/  HADD2.F32 R15, -RZ, R15.H0_H0 ;  /* 0x2000000fff0f7230 */ /* 0x000fca0000004100 */
[----:B------:R-:W-:-:S04]  /*3680*/  FMUL R15, R15, R0 ;  /* 0x000000000f0f7220 */ /* 0x000fc80000400000 */
[----:B------:R-:W-:-:S05]  /*3690*/  FFMA R15, R24, R6, R15 ;  /* 0x00000006180f7223 */ /* 0x000fca000000000f */
[----:B0-----:R-:W-:Y:S02]  /*36a0*/  F2FP.SATFINITE.E4M3.F32.PACK_AB_MERGE_C R17, RZ, R15, RZ ;  /* 0x0000000fff11723e */ /* 0x001fe400048070ff */
[----:B------:R-:W-:-:S03]  /*36b0*/  PRMT R15, RZ, 0x7610, R15 ;  /* 0x00007610ff0f7816 */ /* 0x000fc6000000000f */
[----:B------:R0:W-:Y:S01]  /*36c0*/  @!P2 STG.E.U8 desc[UR12][R8.64], R17 ;  /* 0x000000110800a986 */ /* 0x0001e2000c10110c */
[----:B------:R-:W-:Y:S05]  /*36d0*/  @P3 BRA `(.L_x_96) ;  /* 0x0000000000043947 */ /* 0x000fea0003800000 */
[----:B------:R2:W5:Y:S02]  /*36e0*/  LDG.E.U8 R15, desc[UR12][R12.64+0x1] ;  /* 0x0000010c0c0f7981 */ /* 0x000564000c1e1100 */
.L_x_96:
[----:B------:R-:W-:Y:S05]  /*36f0*/  BSYNC B0 ;  /* 0x0000000000007941 */ /* 0x000fea0003800000 */
.L_x_95:
[----:B-----5:R-:W-:Y:S01]  /*3700*/  LOP3.LUT R15, R15, 0xff, RZ, 0xc0, !PT ;  /* 0x000000ff0f0f7812 */ /* 0x020fe200078ec0ff */
[----:B------:R-:W-:Y:S01]  /*3710*/  BSSY B0, `(.L_x_97) ;  /* 0x0000013000007945 */ /* 0x000fe20003800000 */
[----:B0-----:R-:W-:Y:S02]  /*3720*/  IADD3 R17, P1, R2, 0x48, RZ ;  /* 0x0000004802117810 */ /* 0x001fe40007f3e0ff */
[----:B------:R-:W-:-:S03]  /*3730*/  F2FP.F16.E4M3.UNPACK_B R15, R15 ;  /* 0x0000000fff0f723e */ /* 0x000fc600020006ff */
[----:B------:R-:W-:Y:S01]  /*3740*/  IMAD.X R3, RZ, RZ, R3, P1 ;  /* 0x000000ffff037224 */ /* 0x000fe200008e0603 */
[----:B------:R-:W-:Y:S01]  /*3750*/  ISETP.GE.AND P1, PT, R14, 0x49, PT ;  /* 0x000000490e00780c */ /* 0x000fe20003f26270 */
[----:B------:R-:W-:Y:S02]  /*3760*/  HADD2.F32 R15, -RZ, R15.H0_H0 ;  /* 0x2000000fff0f7230 */ /* 0x000fe40000004100 */
[----:B------:R-:W-:Y:S01]  /*3770*/  IMAD.WIDE.U32 R4, R17, UR4, R4 ;  /* 0x0000000411047c25 */ /* 0x000fe2000f8e0004 */
[----:B------:R-:W-:-:S03]  /*3780*/  ISETP.LT.OR P2, PT, R7, 0x1, !P1 ;  /* 0x000000010700780c */ /* 0x000fc60004f41670 */
[----:B------:R-:W-:Y:S01]  /*3790*/  FMUL R2, R15, R0 ;  /* 0x000000000f027220 */ /* 0x000fe20000400000 */
[----:B------:R-:W-:-:S03]  /*37a0*/  IMAD R16, R3, UR4, RZ ;  /* 0x0000000403107c24 */ /* 0x000fc6000f8e02ff */
[----:B------:R-:W-:Y:S01]  /*37b0*/  FFMA R25, R25, R6, R2 ;  /* 0x0000000619197223 */ /* 0x000fe20000000002 */
[----:B------:R-:W-:Y:S01]  /*37c0*/  IMAD R17, R17, UR5, R16 ;  /* 0x0000000511117c24 */ /* 0x000fe2000f8e0210 */
[----:B------:R-:W-:Y:S02]  /*37d0*/  IADD3 R2, P4, R4, UR6, RZ ;  /* 0x0000000604027c10 */ /* 0x000fe4000ff9e0ff */
[----:B------:R-:W-:Y:S02]  /*37e0*/  PRMT R4, RZ, 0x7610, R4 ;  /* 0x00007610ff047816 */ /* 0x000fe40000000004 */
[----:B------:R-:W-:Y:S02]  /*37f0*/  F2FP.SATFINITE.E4M3.F32.PACK_AB_MERGE_C R25, RZ, R25, RZ ;  /* 0x00000019ff19723e */ /* 0x000fe400048070ff */
[----:B------:R-:W-:-:S03]  /*3800*/  IADD3.X R3, R5, UR7, R17, P4, !PT ;  /* 0x0000000705037c10 */ /* 0x000fc6000a7fe411 */
[----:B------:R0:W-:Y:S01]  /*3810*/  @!P3 STG.E.U8 desc[UR12][R8.64+0x1], R25 ;  /* 0x000001190800b986 */ /* 0x0001e2000c10110c */
[----:B------:R-:W-:Y:S05]  /*3820*/  @P2 BRA `(.L_x_98) ;  /* 0x0000000000042947 */ /* 0x000fea0003800000 */
[----:B------:R3:W5:Y:S02]  /*3830*/  LDG.E.U8 R4, desc[UR12][R2.64] ;  /* 0x0000000c02047981 */ /* 0x000764000c1e1100 */
.L_x_98:
[----:B------:R-:W-:Y:S05]  /*3840*/  BSYNC B0 ;  /* 0x0000000000007941 */ /* 0x000fea0003800000 */
.L_x_97:
[----:B-----5:R-:W-:Y:S01]  /*3850*/  LOP3.LUT R4, R4, 0xff, RZ, 0xc0, !PT ;  /* 0x000000ff04047812 */ /* 0x020fe200078ec0ff */
[----:B------:R-:W-:Y:S01]  /*3860*/  BSSY B0, `(.L_x_99) ;  /* 0x000000b000007945 */ /* 0x000fe20003800000 */
[----:B------:R-:W-:Y:S02]  /*3870*/  ISETP.LT.OR P3, PT, R7, 0x2, !P1 ;  /* 0x000000020700780c */ /* 0x000fe40004f61670 */
[----:B------:R-:W-:-:S05]  /*3880*/  F2FP.F16.E4M3.UNPACK_B R4, R4 ;  /* 0x00000004ff04723e */ /* 0x000fca00020006ff */
[----:B------:R-:W-:Y:S01]  /*3890*/  HADD2.F32 R5, -RZ, R4.H0_H0 ;  /* 0x20000004ff057230 */ /* 0x000fe20000004100 */
[----:B------:R-:W-:-:S04]  /*38a0*/  PRMT R4, RZ, 0x7610, R4 ;  /* 0x00007610ff047816 */ /* 0x000fc80000000004 */
[----:B------:R-:W-:-:S04]  /*38b0*/  FMUL R5, R5, R0 ;  /* 0x0000000005057220 */ /* 0x000fc80000400000 */
[----:B------:R-:W-:-:S05]  /*38c0*/  FFMA R5, R26, R6, R5 ;  /* 0x000000061a057223 */ /* 0x000fca0000000005 */
[----:B------:R-:W-:-:S05]  /*38d0*/  F2FP.SATFINITE.E4M3.F32.PACK_AB_MERGE_C R5, RZ, R5, RZ ;  /* 0x00000005ff05723e */ /* 0x000fca00048070ff */
[----:B------:R4:W-:Y:S01]  /*38e0*/  @!P2 STG.E.U8 desc[UR12][R10.64], R5 ;  /* 0x000000050a00a986 */ /* 0x0009e2000c10110c */
[----:B------:R-:W-:Y:S05]  /*38f0*/  @P3 BRA `(.L_x_100) ;  /* 0x0000000000043947 */ /* 0x000fea0003800000 */
[----:B------:R0:W5:Y:S02]  /*3900*/  LDG.E.U8 R4, desc[UR12][R2.64+0x1] ;  /* 0x0000010c02047981 */ /* 0x000164000c1e1100 */
.L_x_100:
[----:B------:R-:W-:Y:S05]  /*3910*/  BSYNC B0 ;  /* 0x0000000000007941 */ /* 0x000fea0003800000 */
.L_x_99:
[----:B-----5:R-:W-:Y:S01]  /*3920*/  LOP3.LUT R4, R4, 0xff, RZ, 0xc0, !PT ;  /* 0x000000ff04047812 */ /* 0x020fe200078ec0ff */
[----:B------:R-:W-:Y:S01]  /*3930*/  BSSY B0, `(.L_x_101) ;  /* 0x000000b000007945 */ /* 0x000fe20003800000 */
[----:B------:R-:W-:Y:S02]  /*3940*/  ISETP.LT.OR P2, PT, R7, 0x9, !P0 ;  /* 0x000000090700780c */ /* 0x000fe40004741670 */
[----:B------:R-:W-:-:S05]  /*3950*/  F2FP.F16.E4M3.UNPACK_B R4, R4 ;  /* 0x00000004ff04723e */ /* 0x000fca00020006ff */
[----:B----4-:R-:W-:-:S05]  /*3960*/  HADD2.F32 R5, -RZ, R4.H0_H0 ;  /* 0x20000004ff057230 */ /* 0x010fca0000004100 */
[----:B------:R-:W-:-:S04]  /*3970*/  FMUL R4, R5, R0 ;  /* 0x0000000005047220 */ /* 0x000fc80000400000 */
[----:B------:R-:W-:-:S05]  /*3980*/  FFMA R4, R27, R6, R4 ;  /* 0x000000061b047223 */ /* 0x000fca0000000004 */
[----:B------:R-:W-:Y:S02]  /*3990*/  F2FP.SATFINITE.E4M3.F32.PACK_AB_MERGE_C R5, RZ, R4, RZ ;  /* 0x00000004ff05723e */ /* 0x000fe400048070ff */
[----:B------:R-:W-:-:S03]  /*39a0*/  PRMT R4, RZ, 0x7610, R4 ;  /* 0x00007610ff047816 */ /* 0x000fc60000000004 */
[----:B------:R4:W-:Y:S01]  /*39b0*/  @!P3 STG.E.U8 desc[UR12][R10.64+0x1], R5 ;  /* 0x000001050a00b986 */ /* 0x0009e2000c10110c */
[----:B------:R-:W-:Y:S05]  /*39c0*/  @P2 BRA `(.L_x_102) ;  /* 0x0000000000042947 */ /* 0x000fea0003800000 */
[----:B------:R0:W5:Y:S02]  /*39d0*/  LDG.E.U8 R4, desc[UR12][R12.64+0x8] ;  /* 0x0000080c0c047981 */ /* 0x000164000c1e1100 */
.L_x_102:
[----:B------:R-:W-:Y:S05]  /*39e0*/  BSYNC B0 ;  /* 0x0000000000007941 */ /* 0x000fea0003800000 */
.L_x_101:
[----:B-----5:R-:W-:Y:S01]  /*39f0*/  LOP3.LUT R4, R4, 0xff, RZ, 0xc0, !PT ;  /* 0x000000ff04047812 */ /* 0x020fe200078ec0ff */
[----:B------:R-:W-:Y:S01]  /*3a00*/  BSSY B0, `(.L_x_103) ;  /* 0x000000b000007945 */ /* 0x000fe20003800000 */
[----:B------:R-:W-:Y:S02]  /*3a10*/  ISETP.LT.OR P3, PT, R7, 0xa, !P0 ;  /* 0x0000000a0700780c */ /* 0x000fe40004761670 */
[----:B------:R-:W-:-:S05]  /*3a20*/  F2FP.F16.E4M3.UNPACK_B R4, R4 ;  /* 0x00000004ff04723e */ /* 0x000fca00020006ff */
[----:B----4-:R-:W-:Y:S01]  /*3a30*/  HADD2.F32 R5, -RZ, R4.H0_H0 ;  /* 0x20000004ff057230 */ /* 0x010fe20000004100 */
[----:B------:R-:W-:-:S04]  /*3a40*/  PRMT R4, RZ, 0x7610, R4 ;  /* 0x00007610ff047816 */ /* 0x000fc80000000004 */
[----:B------:R-:W-:-:S04]  /*3a50*/  FMUL R5, R5, R0 ;  /* 0x0000000005057220 */ /* 0x000fc80000400000 */
[----:B------:R-:W-:-:S05]  /*3a60*/  FFMA R5, R28, R6, R5 ;  /* 0x000000061c057223 */ /* 0x000fca0000000005 */
[----:B------:R-:W-:-:S05]  /*3a70*/  F2FP.SATFINITE.E4M3.F32.PACK_AB_MERGE_C R5, RZ, R5, RZ ;  /* 0x00000005ff05723e */ /* 0x000fca00048070ff */
[----:B------:R4:W-:Y:S01]  /*3a80*/  @!P2 STG.E.U8 desc[UR12][R8.64+0x8], R5 ;  /* 0x000008050800a986 */ /* 0x0009e2000c10110c */
[----:B------:R-:W-:Y:S05]  /*3a90*/  @P3 BRA `(.L_x_104) ;  /* 0x0000000000043947 */ /* 0x000fea0003800000 */
[----:B------:R0:W5:Y:S02]  /*3aa0*/  LDG.E.U8 R4, desc[UR12][R12.64+0x9] ;  /* 0x0000090c0c047981 */ /* 0x000164000c1e1100 */
.L_x_104:
[----:B------:R-:W-:Y:S05]  /*3ab0*/  BSYNC B0 ;  /* 0x0000000000007941 */ /* 0x000fea0003800000 */
.L_x_103:
        /* <DEDUP_REMOVED lines=12> */
.L_x_106:
[----:B------:R-:W-:Y:S05]  /*3b80*/  BSYNC B0 ;  /* 0x0000000000007941 */ /* 0x000fea0003800000 */
.L_x_105:
        /* <DEDUP_REMOVED lines=12> */
.L_x_108:
[----:B------:R-:W-:Y:S05]  /*3c50*/  BSYNC B0 ;  /* 0x0000000000007941 */ /* 0x000fea0003800000 */
.L_x_107:
        /* <DEDUP_REMOVED lines=12> */
.L_x_110:
[----:B------:R-:W-:Y:S05]  /*3d20*/  BSYNC B0 ;  /* 0x0000000000007941 */ /* 0x000fea0003800000 */
.L_x_109:
        /* <DEDUP_REMOVED lines=12> */
.L_x_112:
[----:B------:R-:W-:Y:S05]  /*3df0*/  BSYNC B0 ;  /* 0x0000000000007941 */ /* 0x000fea0003800000 */
.L_x_111:
        /* <DEDUP_REMOVED lines=12> */
.L_x_114:
[----:B------:R-:W-:Y:S05]  /*3ec0*/  BSYNC B0 ;  /* 0x0000000000007941 */ /* 0x000fea0003800000 */
.L_x_113:
        /* <DEDUP_REMOVED lines=12> */
.L_x_116:
[----:B------:R-:W-:Y:S05]  /*3f90*/  BSYNC B0 ;  /* 0x0000000000007941 */ /* 0x000fea0003800000 */
.L_x_115:
        /* <DEDUP_REMOVED lines=12> */
.L_x_118:
[----:B------:R-:W-:Y:S05]  /*4060*/  BSYNC B0 ;  /* 0x0000000000007941 */ /* 0x000fea0003800000 */
.L_x_117:
        /* <DEDUP_REMOVED lines=12> */
.L_x_120:
[----:B------:R-:W-:Y:S05]  /*4130*/  BSYNC B0 ;  /* 0x0000000000007941 */ /* 0x000fea0003800000 */
.L_x_119:
        /* <DEDUP_REMOVED lines=12> */
.L_x_122:
[----:B------:R-:W-:Y:S05]  /*4200*/  BSYNC B0 ;  /* 0x0000000000007941 */ /* 0x000fea0003800000 */
.L_x_121:
        /* <DEDUP_REMOVED lines=12> */
.L_x_124:
[----:B------:R-:W-:Y:S05]  /*42d0*/  BSYNC B0 ;  /* 0x0000000000007941 */ /* 0x000fea0003800000 */
.L_x_123:
        /* <DEDUP_REMOVED lines=12> */
.L_x_126:
[----:B------:R-:W-:Y:S05]  /*43a0*/  BSYNC B0 ;  /* 0x0000000000007941 */ /* 0x000fea0003800000 */
.L_x_125:
        /* <DEDUP_REMOVED lines=12> */
.L_x_128:
[----:B------:R-:W-:Y:S05]  /*4470*/  BSYNC B0 ;  /* 0x0000000000007941 */ /* 0x000fea0003800000 */
.L_x_127:
        /* <DEDUP_REMOVED lines=12> */
.L_x_130:
[----:B------:R-:W-:Y:S05]  /*4540*/  BSYNC B0 ;  /* 0x0000000000007941 */ /* 0x000fea0003800000 */
.L_x_129:
        /* <DEDUP_REMOVED lines=12> */
.L_x_132:
[----:B------:R-:W-:Y:S05]  /*4610*/  BSYNC B0 ;  /* 0x0000000000007941 */ /* 0x000fea0003800000 */
.L_x_131:
        /* <DEDUP_REMOVED lines=12> */
.L_x_134:
[----:B------:R-:W-:Y:S05]  /*46e0*/  BSYNC B0 ;  /* 0x0000000000007941 */ /* 0x000fea0003800000 */
.L_x_133:
        /* <DEDUP_REMOVED lines=12> */
.L_x_136:
[----:B------:R-:W-:Y:S05]  /*47b0*/  BSYNC B0 ;  /* 0x0000000000007941 */ /* 0x000fea0003800000 */
.L_x_135:
        /* <DEDUP_REMOVED lines=12> */
.L_x_138:
[----:B------:R-:W-:Y:S05]  /*4880*/  BSYNC B0 ;  /* 0x0000000000007941 */ /* 0x000fea0003800000 */
.L_x_137:
        /* <DEDUP_REMOVED lines=12> */
.L_x_140:
[----:B------:R-:W-:Y:S05]  /*4950*/  BSYNC B0 ;  /* 0x0000000000007941 */ /* 0x000fea0003800000 */
.L_x_139:
        /* <DEDUP_REMOVED lines=12> */
.L_x_142:
[----:B------:R-:W-:Y:S05]  /*4a20*/  BSYNC B0 ;  /* 0x0000000000007941 */ /* 0x000fea0003800000 */
.L_x_141:
[----:B-----5:R-:W-:Y:S01]  /*4a30*/  F2FP.F16.E4M3.UNPACK_B R4, R4 ;  /* 0x00000004ff04723e */ /* 0x020fe200020006ff */
[----:B------:R-:W-:Y:S01]  /*4a40*/  BSSY B0, `(.L_x_143) ;  /* 0x000000a000007945 */ /* 0x000fe20003800000 */
[----:B------:R-:W-:-:S03]  /*4a50*/  ISETP.LT.OR P3, PT, R7, 0x32, !P0 ;  /* 0x000000320700780c */ /* 0x000fc60004761670 */
        /* <DEDUP_REMOVED lines=8> */
.L_x_144:
[----:B------:R-:W-:Y:S05]  /*4ae0*/  BSYNC B0 ;  /* 0x0000000000007941 */ /* 0x000fea0003800000 */
.L_x_143:
[----:B-----5:R-:W-:Y:S01]  /*4af0*/  F2FP.F16.E4M3.UNPACK_B R4, R4 ;  /* 0x00000004ff04723e */ /* 0x020fe200020006ff */
[----:B------:R-:W-:Y:S01]  /*4b00*/  BSSY B0, `(.L_x_145) ;  /* 0x000000a000007945 */ /* 0x000fe20003800000 */
[----:B------:R-:W-:-:S03]  /*4b10*/  ISETP.LT.OR P2, PT, R7, 0x31, !P1 ;  /* 0x000000310700780c */ /* 0x000fc60004f41670 */
        /* <DEDUP_REMOVED lines=8> */
.L_x_146:
[----:B------:R-:W-:Y:S05]  /*4ba0*/  BSYNC B0 ;  /* 0x0000000000007941 */ /* 0x000fea0003800000 */
.L_x_145:
        /* <DEDUP_REMOVED lines=11> */
.L_x_148:
[----:B------:R-:W-:Y:S05]  /*4c60*/  BSYNC B0 ;  /* 0x0000000000007941 */ /* 0x000fea0003800000 */
.L_x_147:
        /* <DEDUP_REMOVED lines=11> */
.L_x_150:
[----:B------:R-:W-:Y:S05]  /*4d20*/  BSYNC B0 ;  /* 0x0000000000007941 */ /* 0x000fea0003800000 */
.L_x_149:
        /* <DEDUP_REMOVED lines=11> */
.L_x_152:
[----:B------:R-:W-:Y:S05]  /*4de0*/  BSYNC B0 ;  /* 0x0000000000007941 */ /* 0x000fea0003800000 */
.L_x_151:
        /* <DEDUP_REMOVED lines=11> */
.L_x_154:
[----:B------:R-:W-:Y:S05]  /*4ea0*/  BSYNC B0 ;  /* 0x0000000000007941 */ /* 0x000fea0003800000 */
.L_x_153:
        /* <DEDUP_REMOVED lines=11> */
.L_x_156:
[----:B------:R-:W-:Y:S05]  /*4f60*/  BSYNC B0 ;  /* 0x0000000000007941 */ /* 0x000fea0003800000 */
.L_x_155:
[----:B-----5:R-:W-:-:S05]  /*4f70*/  F2FP.F16.E4M3.UNPACK_B R4, R4 ;  /* 0x00000004ff04723e */ /* 0x020fca00020006ff */
[----:B0--3--:R-:W-:-:S05]  /*4f80*/  HADD2.F32 R3, -RZ, R4.H0_H0 ;  /* 0x20000004ff037230 */ /* 0x009fca0000004100 */
[----:B------:R-:W-:-:S04]  /*4f90*/  FMUL R0, R3, R0 ;  /* 0x0000000003007220 */ /* 0x000fc80000400000 */
[----:B------:R-:W-:-:S05]  /*4fa0*/  FFMA R0, R55, R6, R0 ;  /* 0x0000000637007223 */ /* 0x000fca0000000000 */
[----:B------:R-:W-:Y:S01]  /*4fb0*/  F2FP.SATFINITE.E4M3.F32.PACK_AB_MERGE_C R3, RZ, R0, RZ ;  /* 0x00000000ff03723e */ /* 0x000fe200048070ff */
[----:B------:R-:W-:Y:S06]  /*4fc0*/  @P1 EXIT ;  /* 0x000000000000194d */ /* 0x000fec0003800000 */
[----:B------:R-:W-:Y:S01]  /*4fd0*/  STG.E.U8 desc[UR12][R10.64+0x39], R3 ;  /* 0x000039030a007986 */ /* 0x000fe2000c10110c */
[----:B------:R-:W-:Y:S05]  /*4fe0*/  EXIT ;  /* 0x000000000000794d */ /* 0x000fea0003800000 */
.L_x_28:
[----:B------:R-:W-:Y:S01]  /*4ff0*/  ISETP.GE.AND P0, PT, R14, 0x1, PT ;  /* 0x000000010e00780c */ /* 0x000fe20003f06270 */
[-C--:B--2---:R-:W-:Y:S01]  /*5000*/  FMUL R57, R57, R6.reuse ;  /* 0x0000000639397220 */ /* 0x084fe20000400000 */
[-C--:B------:R-:W-:Y:S01]  /*5010*/  FMUL R56, R56, R6.reuse ;  /* 0x0000000638387220 */ /* 0x080fe20000400000 */
[----:B------:R-:W-:Y:S01]  /*5020*/  ISETP.GE.AND P2, PT, R14, 0x9, PT ;  /* 0x000000090e00780c */ /* 0x000fe20003f46270 */
[-C--:B------:R-:W-:Y:S01]  /*5030*/  FMUL R58, R58, R6.reuse ;  /* 0x000000063a3a7220 */ /* 0x080fe20000400000 */
[----:B------:R-:W-:Y:S01]  /*5040*/  ISETP.LT.OR P3, PT, R7, 0x2, !P0 ;  /* 0x000000020700780c */ /* 0x000fe20004761670 */
[-C--:B------:R-:W-:Y:S01]  /*5050*/  FMUL R59, R59, R6.reuse ;  /* 0x000000063b3b7220 */ /* 0x080fe20000400000 */
[----:B------:R-:W-:Y:S01]  /*5060*/  ISETP.LT.OR P1, PT, R7, 0x1, !P0 ;  /* 0x000000010700780c */ /* 0x000fe20004721670 */
[-C--:B------:R-:W-:Y:S01]  /*5070*/  FMUL R60, R60, R6.reuse ;  /* 0x000000063c3c7220 */ /* 0x080fe20000400000 */
[----:B------:R-:W-:Y:S01]  /*5080*/  F2FP.SATFINITE.E4M3.F32.PACK_AB_MERGE_C R57, RZ, R57, RZ ;  /* 0x00000039ff39723e */ /* 0x000fe200048070ff */
[----:B------:R-:W-:Y:S01]  /*5090*/  FMUL R61, R61, R6 ;  /* 0x000000063d3d7220 */ /* 0x000fe20000400000 */
[----:B------:R-:W-:Y:S01]  /*50a0*/  F2FP.SATFINITE.E4M3.F32.PACK_AB_MERGE_C R3, RZ, R56, RZ ;  /* 0x00000038ff03723e */ /* 0x000fe200048070ff */
[-C--:B------:R-:W-:Y:S01]  /*50b0*/  FMUL R62, R62, R6.reuse ;  /* 0x000000063e3e7220 */ /* 0x080fe20000400000 */
[----:B------:R-:W-:Y:S01]  /*50c0*/  ISETP.LT.OR P4, PT, R7, 0x2, !P2 ;  /* 0x000000020700780c */ /* 0x000fe20005781670 */
[-C--:B------:R-:W-:Y:S01]  /*50d0*/  FMUL R63, R63, R6.reuse ;  /* 0x000000063f3f7220 */ /* 0x080fe20000400000 */
[C---:B------:R-:W-:Y:S01]  /*50e0*/  ISETP.LT.OR P5, PT, R7.reuse, 0x9, !P0 ;  /* 0x000000090700780c */ /* 0x040fe200047a1670 */
[-C--:B------:R-:W-:Y:S01]  /*50f0*/  FMUL R64, R64, R6.reuse ;  /* 0x0000000640407220 */ /* 0x080fe20000400000 */
[C---:B------:R-:W-:Y:S01]  /*5100*/  ISETP.LT.OR P6, PT, R7.reuse, 0xa, !P0 ;  /* 0x0000000a0700780c */ /* 0x040fe200047c1670 */
[----:B------:R-:W-:Y:S01]  /*5110*/  @!P3 STG.E.U8 desc[UR12][R12.64+0x1], R57 ;  /* 0x000001390c00b986 */ /* 0x000fe2000c10110c */
[----:B------:R-:W-:Y:S01]  /*5120*/  ISETP.LT.OR P3, PT, R7, 0x1, !P2 ;  /* 0x000000010700780c */ /* 0x000fe20005761670 */
[-C--:B------:R-:W-:Y:S01]  /*5130*/  FMUL R65, R65, R6.reuse ;  /* 0x0000000641417220 */ /* 0x080fe20000400000 */
[----:B------:R-:W-:Y:S01]  /*5140*/  F2FP.SATFINITE.E4M3.F32.PACK_AB_MERGE_C R59, RZ, R59, RZ ;  /* 0x0000003bff3b723e */ /* 0x000fe200048070ff */
[----:B------:R0:W-:Y:S01]  /*5150*/  @!P1 STG.E.U8 desc[UR12][R12.64], R3 ;  /* 0x000000030c009986 */ /* 0x0001e2000c10110c */
[----:B------:R-:W-:Y:S01]  /*5160*/  ISETP.LT.OR P1, PT, R7, 0x9, !P2 ;  /* 0x000000090700780c */ /* 0x000fe20005721670 */
[----:B------:R-:W-:Y:S01]  /*5170*/  FMUL R66, R66, R6 ;  /* 0x0000000642427220 */ /* 0x000fe20000400000 */
[----:B------:R-:W-:Y:S01]  /*5180*/  F2FP.SATFINITE.E4M3.F32.PACK_AB_MERGE_C R5, RZ, R60, RZ ;  /* 0x0000003cff05723e */ /* 0x000fe200048070ff */
[----:B------:R-:W-:Y:S01]  /*5190*/  @!P4 STG.E.U8 desc[UR12][R16.64+0x1], R59 ;  /* 0x0000013b1000c986 */ /* 0x000fe2000c10110c */
[----:B------:R-:W-:Y:S01]  /*51a0*/  F2FP.SATFINITE.E4M3.F32.PACK_AB_MERGE_C R61, RZ, R61, RZ ;  /* 0x0000003dff3d723e */ /* 0x000fe200048070ff */
[----:B------:R-:W-:Y:S01]  /*51b0*/  FMUL R67, R67, R6 ;  /* 0x0000000643437220 */ /* 0x000fe20000400000 */
[----:B------:R-:W-:Y:S01]  /*51c0*/  F2FP.SATFINITE.E4M3.F32.PACK_AB_MERGE_C R15, RZ, R62, RZ ;  /* 0x0000003eff0f723e */ /* 0x000fe200048070ff */
[-C--:B------:R-:W-:Y:S01]  /*51d0*/  FMUL R68, R68, R6.reuse ;  /* 0x0000000644447220 */ /* 0x080fe20000400000 */
[----:B------:R-:W-:Y:S01]  /*51e0*/  ISETP.LT.OR P4, PT, R7, 0x12, !P0 ;  /* 0x000000120700780c */ /* 0x000fe20004781670 */
[-C--:B------:R-:W-:Y:S01]  /*51f0*/  FMUL R69, R69, R6.reuse ;  /* 0x0000000645457220 */ /* 0x080fe20000400000 */
[----:B------:R-:W-:Y:S01]  /*5200*/  F2FP.SATFINITE.E4M3.F32.PACK_AB_MERGE_C R63, RZ, R63, RZ ;  /* 0x0000003fff3f723e */ /* 0x000fe200048070ff */
[----:B------:R-:W-:Y:S01]  /*5210*/  FMUL R70, R70, R6 ;  /* 0x0000000646467220 */ /* 0x000fe20000400000 */
[----:B0-----:R-:W-:Y:S01]  /*5220*/  F2FP.SATFINITE.E4M3.F32.PACK_AB_MERGE_C R3, RZ, R58, RZ ;  /* 0x0000003aff03723e */ /* 0x001fe200048070ff */
[-C--:B------:R-:W-:Y:S01]  /*5230*/  FMUL R71, R71, R6.reuse ;  /* 0x0000000647477220 */ /* 0x080fe20000400000 */
[----:B------:R-:W-:Y:S01]  /*5240*/  F2FP.SATFINITE.E4M3.F32.PACK_AB_MERGE_C R65, RZ, R65, RZ ;  /* 0x00000041ff41723e */ /* 0x000fe200048070ff */
[-C--:B------:R-:W-:Y:S01]  /*5250*/  FMUL R72, R72, R6.reuse ;  /* 0x0000000648487220 */ /* 0x080fe20000400000 */
[----:B------:R-:W-:Y:S01]  /*5260*/  F2FP.SATFINITE.E4M3.F32.PACK_AB_MERGE_C R67, RZ, R67, RZ ;  /* 0x00000043ff43723e */ /* 0x000fe200048070ff */
[----:B------:R0:W-:Y:S01]  /*5270*/  @!P3 STG.E.U8 desc[UR12][R16.64], R3 ;  /* 0x000000031000b986 */ /* 0x0001e2000c10110c */
[----:B------:R-:W-:Y:S01]  /*5280*/  ISETP.LT.OR P3, PT, R7, 0xa, !P2 ;  /* 0x0000000a0700780c */ /* 0x000fe20005761670 */
[-C--:B------:R-:W-:Y:S01]  /*5290*/  FMUL R73, R73, R6.reuse ;  /* 0x0000000649497220 */ /* 0x080fe20000400000 */
[----:B------:R-:W-:Y:S01]  /*52a0*/  F2FP.SATFINITE.E4M3.F32.PACK_AB_MERGE_C R69, RZ, R69, RZ ;  /* 0x00000045ff45723e */ /* 0x000fe200048070ff */
[----:B------:R1:W-:Y:S01]  /*52b0*/  @!P5 STG.E.U8 desc[UR12][R12.64+0x8], R5 ;  /* 0x000008050c00d986 */ /* 0x0003e2000c10110c */
[C---:B------:R-:W-:Y:S01]  /*52c0*/  ISETP.LT.OR P5, PT, R7.reuse, 0x11, !P2 ;  /* 0x000000110700780c */ /* 0x040fe200057a1670 */
[-C--:B------:R-:W-:Y:S01]  /*52d0*/  FMUL R74, R74, R6.reuse ;  /* 0x000000064a4a7220 */ /* 0x080fe20000400000 */
[----:B------:R-:W-:Y:S01]  /*52e0*/  F2FP.SATFINITE.E4M3.F32.PACK_AB_MERGE_C R71, RZ, R71, RZ ;  /* 0x00000047ff47723e */ /* 0x000fe200048070ff */
[----:B------:R-:W-:Y:S01]  /*52f0*/  @!P6 STG.E.U8 desc[UR12][R12.64+0x9], R61 ;  /* 0x0000093d0c00e986 */ /* 0x000fe2000c10110c */
[----:B------:R-:W-:Y:S01]  /*5300*/  ISETP.LT.OR P6, PT, R7, 0x12, !P2 ;  /* 0x000000120700780c */ /* 0x000fe200057c1670 */
[-C--:B------:R-:W-:Y:S01]  /*5310*/  FMUL R75, R75, R6.reuse ;  /* 0x000000064b4b7220 */ /* 0x080fe20000400000 */
[-C--:B------:R-:W-:Y:S01]  /*5320*/  FMUL R76, R76, R6.reuse ;  /* 0x000000064c4c7220 */ /* 0x080fe20000400000 */
[----:B------:R2:W-:Y:S01]  /*5330*/  @!P1 STG.E.U8 desc[UR12][R16.64+0x8], R15 ;  /* 0x0000080f10009986 */ /* 0x0005e2000c10110c */
[----:B------:R-:W-:Y:S01]  /*5340*/  ISETP.LT.OR P1, PT, R7, 0x11, !P0 ;  /* 0x000000110700780c */ /* 0x000fe20004721670 */
[----:B------:R-:W-:Y:S01]  /*5350*/  FMUL R77, R77, R6 ;  /* 0x000000064d4d7220 */ /* 0x000fe20000400000 */
[----:B0-----:R-:W-:Y:S01]  /*5360*/  F2FP.SATFINITE.E4M3.F32.PACK_AB_MERGE_C R3, RZ, R64, RZ ;  /* 0x00000040ff03723e */ /* 0x001fe200048070ff */
[----:B------:R-:W-:Y:S01]  /*5370*/  @!P3 STG.E.U8 desc[UR12][R16.64+0x9], R63 ;  /* 0x0000093f1000b986 */ /* 0x000fe2000c10110c */
[----:B-1----:R-:W-:Y:S01]  /*5380*/  F2FP.SATFINITE.E4M3.F32.PACK_AB_MERGE_C R5, RZ, R66, RZ ;  /* 0x00000042ff05723e */ /* 0x002fe200048070ff */
[-C--:B------:R-:W-:Y:S01]  /*5390*/  FMUL R78, R78, R6.reuse ;  /* 0x000000064e4e7220 */ /* 0x080fe20000400000 */
[C---:B------:R-:W-:Y:S01]  /*53a0*/  ISETP.LT.OR P3, PT, R7.reuse, 0x19, !P0 ;  /* 0x000000190700780c */ /* 0x040fe20004761670 */
[----:B------:R-:W-:Y:S01]  /*53b0*/  @!P4 STG.E.U8 desc[UR12][R12.64+0x11], R65 ;  /* 0x000011410c00c986 */ /* 0x000fe2000c10110c */
[----:B------:R-:W-:Y:S01]  /*53c0*/  ISETP.LT.OR P4, PT, R7, 0x1a, !P0 ;  /* 0x0000001a0700780c */ /* 0x000fe20004781670 */
[-C--:B------:R-:W-:Y:S01]  /*53d0*/  FMUL R79, R79, R6.reuse ;  /* 0x000000064f4f7220 */ /* 0x080fe20000400000 */
[----:B------:R-:W-:Y:S01]  /*53e0*/  F2FP.SATFINITE.E4M3.F32.PACK_AB_MERGE_C R73, RZ, R73, RZ ;  /* 0x00000049ff49723e */ /* 0x000fe200048070ff */
[----:B------:R-:W-:Y:S01]  /*53f0*/  FMUL R81, R81, R6 ;  /* 0x0000000651517220 */ /* 0x000fe20000400000 */
[----:B--2---:R-:W-:Y:S01]  /*5400*/  F2FP.SATFINITE.E4M3.F32.PACK_AB_MERGE_C R15, RZ, R72, RZ ;  /* 0x00000048ff0f723e */ /* 0x004fe200048070ff */
[----:B------:R0:W-:Y:S01]  /*5410*/  @!P1 STG.E.U8 desc[UR12][R12.64+0x10], R3 ;  /* 0x000010030c009986 */ /* 0x0001e2000c10110c */
[C---:B------:R-:W-:Y:S01]  /*5420*/  ISETP.LT.OR P1, PT, R7.reuse, 0x21, !P0 ;  /* 0x000000210700780c */ /* 0x040fe20004721670 */
        /* <DEDUP_REMOVED lines=8> */
[----:B------:R-:W-:Y:S01]  /*54b0*/  FMUL R83, R83, R6 ;  /* 0x0000000653537220 */ /* 0x000fe20000400000 */
[----:B------:R-:W-:Y:S01]  /*54c0*/  F2FP.SATFINITE.E4M3.F32.PACK_AB_MERGE_C R79, RZ, R79, RZ ;  /* 0x0000004fff4f723e */ /* 0x000fe200048070ff */
[----:B------:R-:W-:Y:S01]  /*54d0*/  @!P4 STG.E.U8 desc[UR12][R12.64+0x19], R69 ;  /* 0x000019450c00c986 */ /* 0x000fe2000c10110c */
[----:B0-----:R-:W-:Y:S01]  /*54e0*/  F2FP.SATFINITE.E4M3.F32.PACK_AB_MERGE_C R3, RZ, R68, RZ ;  /* 0x00000044ff03723e */ /* 0x001fe200048070ff */
[-C--:B------:R-:W-:Y:S01]  /*54f0*/  FMUL R84, R84, R6.reuse ;  /* 0x0000000654547220 */ /* 0x080fe20000400000 */
[----:B------:R-:W-:Y:S01]  /*5500*/  ISETP.LT.OR P4, PT, R7, 0x22, !P2 ;  /* 0x000000220700780c */ /* 0x000fe20005781670 */
[----:B------:R-:W-:Y:S01]  /*5510*/  FMUL R85, R85, R6 ;  /* 0x0000000655557220 */ /* 0x000fe20000400000 */
[----:B-1----:R-:W-:Y:S01]  /*5520*/  F2FP.SATFINITE.E4M3.F32.PACK_AB_MERGE_C R5, RZ, R70, RZ ;  /* 0x00000046ff05723e */ /* 0x002fe200048070ff */
[----:B------:R0:W-:Y:S01]  /*5530*/  @!P3 STG.E.U8 desc[UR12][R12.64+0x18], R3 ;  /* 0x000018030c00b986 */ /* 0x0001e2000c10110c */
[C---:B------:R-:W-:Y:S01]  /*5540*/  ISETP.LT.OR P3, PT, R7.reuse, 0x22, !P0 ;  /* 0x000000220700780c */ /* 0x040fe20004761670 */
[-C--:B------:R-:W-:Y:S01]  /*5550*/  FMUL R86, R86, R6.reuse ;  /* 0x0000000656567220 */ /* 0x080fe20000400000 */
[----:B------:R-:W-:Y:S01]  /*5560*/  F2FP.SATFINITE.E4M3.F32.PACK_AB_MERGE_C R81, RZ, R81, RZ ;  /* 0x00000051ff51723e */ /* 0x000fe200048070ff */
[----:B------:R1:W-:Y:S01]  /*5570*/  @!P5 STG.E.U8 desc[UR12][R16.64+0x18], R5 ;  /* 0x000018051000d986 */ /* 0x0003e2000c10110c */
[----:B------:R-:W-:Y:S01]  /*5580*/  ISETP.LT.OR P5, PT, R7, 0x29, !P0 ;  /* 0x000000290700780c */ /* 0x000fe200047a1670 */
[-C--:B------:R-:W-:Y:S01]  /*5590*/  FMUL R87, R87, R6.reuse ;  /* 0x0000000657577220 */ /* 0x080fe20000400000 */
[----:B------:R-:W-:Y:S01]  /*55a0*/  F2FP.SATFINITE.E4M3.F32.PACK_AB_MERGE_C R83, RZ, R83, RZ ;  /* 0x00000053ff53723e */ /* 0x000fe200048070ff */
[----:B------:R-:W-:Y:S01]  /*55b0*/  @!P6 STG.E.U8 desc[UR12][R16.64+0x19], R71 ;  /* 0x000019471000e986 */ /* 0x000fe2000c10110c */
[C---:B------:R-:W-:Y:S01]  /*55c0*/  ISETP.LT.OR P6, PT, R7.reuse, 0x2a, !P0 ;  /* 0x0000002a0700780c */ /* 0x040fe200047c1670 */
[-C--:B------:R-:W-:Y:S01]  /*55d0*/  FMUL R24, R24, R6.reuse ;  /* 0x0000000618187220 */ /* 0x080fe20000400000 */
[----:B------:R-:W-:Y:S01]  /*55e0*/  F2FP.SATFINITE.E4M3.F32.PACK_AB_MERGE_C R85, RZ, R85, RZ ;  /* 0x00000055ff55723e */ /* 0x000fe200048070ff */
        /* <DEDUP_REMOVED lines=25> */
[----:B------:R-:W-:Y:S01]  /*5780*/  FMUL R32, R32, R6 ;  /* 0x0000000620207220 */ /* 0x000fe20000400000 */
[----:B0-----:R-:W-:Y:S01]  /*5790*/  F2FP.SATFINITE.E4M3.F32.PACK_AB_MERGE_C R3, RZ, R78, RZ ;  /* 0x0000004eff03723e */ /* 0x001fe200048070ff */
[----:B------:R-:W-:Y:S01]  /*57a0*/  @!P3 STG.E.U8 desc[UR12][R16.64+0x29], R79 ;  /* 0x0000294f1000b986 */ /* 0x000fe2000c10110c */
[----:B------:R-:W-:Y:S01]  /*57b0*/  ISETP.LT.OR P3, PT, R7, 0x3a, !P0 ;  /* 0x0000003a0700780c */ /* 0x000fe20004761670 */
[----:B------:R-:W-:Y:S01]  /*57c0*/  FMUL R33, R33, R6 ;  /* 0x0000000621217220 */ /* 0x000fe20000400000 */
[----:B-1----:R-:W-:Y:S01]  /*57d0*/  F2FP.SATFINITE.E4M3.F32.PACK_AB_MERGE_C R5, RZ, R80, RZ ;  /* 0x00000050ff05723e */ /* 0x002fe200048070ff */
[----:B------:R0:W-:Y:S01]  /*57e0*/  @!P1 STG.E.U8 desc[UR12][R16.64+0x28], R3 ;  /* 0x0000280310009986 */ /* 0x0001e2000c10110c */
[----:B------:R-:W-:Y:S01]  /*57f0*/  ISETP.GE.AND P1, PT, R14, 0x41, PT ;  /* 0x000000410e00780c */ /* 0x000fe20003f26270 */
[-C--:B------:R-:W-:Y:S01]  /*5800*/  FMUL R34, R34, R6.reuse ;  /* 0x0000000622227220 */ /* 0x080fe20000400000 */
[----:B------:R-:W-:Y:S01]  /*5810*/  F2FP.SATFINITE.E4M3.F32.PACK_AB_MERGE_C R29, RZ, R29, RZ ;  /* 0x0000001dff1d723e */ /* 0x000fe200048070ff */
[----:B------:R-:W-:Y:S01]  /*5820*/  @!P5 STG.E.U8 desc[UR12][R12.64+0x31], R81 ;  /* 0x000031510c00d986 */ /* 0x000fe2000c10110c */
[----:B------:R-:W-:Y:S01]  /*5830*/  ISETP.LT.OR P5, PT, R7, 0x32, !P2 ;  /* 0x000000320700780c */ /* 0x000fe200057a1670 */
[-C--:B------:R-:W-:Y:S01]  /*5840*/  FMUL R35, R35, R6.reuse ;  /* 0x0000000623237220 */ /* 0x080fe20000400000 */
[----:B------:R-:W-:Y:S01]  /*5850*/  F2FP.SATFINITE.E4M3.F32.PACK_AB_MERGE_C R31, RZ, R31, RZ ;  /* 0x0000001fff1f723e */ /* 0x000fe200048070ff */
[----:B------:R1:W-:Y:S01]  /*5860*/  @!P4 STG.E.U8 desc[UR12][R12.64+0x30], R5 ;  /* 0x000030050c00c986 */ /* 0x0003e2000c10110c */
[C---:B------:R-:W-:Y:S01]  /*5870*/  ISETP.LT.OR P4, PT, R7.reuse, 0x39, !P0 ;  /* 0x000000390700780c */ /* 0x040fe20004781670 */
[-C--:B------:R-:W-:Y:S01]  /*5880*/  FMUL R36, R36, R6.reuse ;  /* 0x0000000624247220 */ /* 0x080fe20000400000 */
[----:B------:R-:W-:Y:S01]  /*5890*/  ISETP.GE.AND P0, PT, R14, 0x49, PT ;  /* 0x000000490e00780c */ /* 0x000fe20003f06270 */
[----:B------:R-:W-:Y:S01]  /*58a0*/  @!P6 STG.E.U8 desc[UR12][R16.64+0x30], R15 ;  /* 0x0000300f1000e986 */ /* 0x000fe2000c10110c */
[----:B------:R-:W-:Y:S01]  /*58b0*/  ISETP.LT.OR P6, PT, R7, 0x39, !P2 ;  /* 0x000000390700780c */ /* 0x000fe200057c1670 */
[----:B------:R-:W-:Y:S01]  /*58c0*/  FMUL R37, R37, R6 ;  /* 0x0000000625257220 */ /* 0x000fe20000400000 */
[----:B0-----:R-:W-:Y:S01]  /*58d0*/  F2FP.SATFINITE.E4M3.F32.PACK_AB_MERGE_C R3, RZ, R84, RZ ;  /* 0x00000054ff03723e */ /* 0x001fe200048070ff */
[-C--:B------:R-:W-:Y:S01]  /*58e0*/  FMUL R38, R38, R6.reuse ;  /* 0x0000000626267220 */ /* 0x080fe20000400000 */
[C---:B------:R-:W-:Y:S01]  /*58f0*/  ISETP.LT.OR P2, PT, R7.reuse, 0x3a, !P2 ;  /* 0x0000003a0700780c */ /* 0x040fe20005741670 */
[----:B------:R-:W-:Y:S01]  /*5900*/  @!P5 STG.E.U8 desc[UR12][R16.64+0x31], R83 ;  /* 0x000031531000d986 */ /* 0x000fe2000c10110c */
        /* <DEDUP_REMOVED lines=24> */
[----:B--2---:R-:W-:Y:S01]  /*5a90*/  F2FP.SATFINITE.E4M3.F32.PACK_AB_MERGE_C R5, RZ, R26, RZ ;  /* 0x0000001aff05723e */ /* 0x004fe200048070ff */
[-C--:B------:R-:W-:Y:S01]  /*5aa0*/  FMUL R45, R45, R6.reuse ;  /* 0x000000062d2d7220 */ /* 0x080fe20000400000 */
[C---:B------:R-:W-:Y:S01]  /*5ab0*/  ISETP.LT.OR P3, PT, R7.reuse, 0x9, !P1 ;  /* 0x000000090700780c */ /* 0x040fe20004f61670 */
[----:B------:R-:W-:Y:S01]  /*5ac0*/  @!P6 STG.E.U8 desc[UR12][R10.64+0x1], R27 ;  /* 0x0000011b0a00e986 */ /* 0x000fe2000c10110c */
[C---:B------:R-:W-:Y:S01]  /*5ad0*/  ISETP.LT.OR P6, PT, R7.reuse, 0xa, !P0 ;  /* 0x0000000a0700780c */ /* 0x040fe200047c1670 */
        /* <DEDUP_REMOVED lines=9> */
[----:B------:R-:W-:Y:S01]  /*5b70*/  ISETP.LT.OR P4, PT, R7, 0x12, !P0 ;  /* 0x000000120700780c */ /* 0x000fe20004781670 */
[-C--:B------:R-:W-:Y:S01]  /*5b80*/  FMUL R49, R49, R6.reuse ;  /* 0x0000000631317220 */ /* 0x080fe20000400000 */
[----:B------:R-:W-:Y:S01]  /*5b90*/  F2FP.SATFINITE.E4M3.F32.PACK_AB_MERGE_C R43, RZ, R43, RZ ;  /* 0x0000002bff2b723e */ /* 0x000fe200048070ff */
[----:B------:R0:W-:Y:S01]  /*5ba0*/  @!P3 STG.E.U8 desc[UR12][R8.64+0x8], R3 ;  /* 0x000008030800b986 */ /* 0x0001e2000c10110c */
[C---:B------:R-:W-:Y:S01]  /*5bb0*/  ISETP.LT.OR P3, PT, R7.reuse, 0x12, !P1 ;  /* 0x000000120700780c */ /* 0x040fe20004f61670 */
[----:B------:R-:W-:Y:S01]  /*5bc0*/  FMUL R50, R50, R6 ;  /* 0x0000000632327220 */ /* 0x000fe20000400000 */
[----:B-1----:R-:W-:Y:S01]  /*5bd0*/  F2FP.SATFINITE.E4M3.F32.PACK_AB_MERGE_C R5, RZ, R30, RZ ;  /* 0x0000001eff05723e */ /* 0x002fe200048070ff */
[----:B------:R-:W-:Y:S01]  /*5be0*/  @!P6 STG.E.U8 desc[UR12][R10.64+0x9], R31 ;  /* 0x0000091f0a00e986 */ /* 0x000fe2000c10110c */
[----:B------:R-:W-:Y:S01]  /*5bf0*/  ISETP.LT.OR P6, PT, R7, 0x1a, !P1 ;  /* 0x0000001a0700780c */ /* 0x000fe20004fc1670 */
[-C--:B------:R-:W-:Y:S01]  /*5c00*/  FMUL R51, R51, R6.reuse ;  /* 0x0000000633337220 */ /* 0x080fe20000400000 */
[----:B------:R-:W-:Y:S01]  /*5c10*/  F2FP.SATFINITE.E4M3.F32.PACK_AB_MERGE_C R45, RZ, R45, RZ ;  /* 0x0000002dff2d723e */ /* 0x000fe200048070ff */
[----:B------:R1:W-:Y:S01]  /*5c20*/  @!P5 STG.E.U8 desc[UR12][R10.64+0x8], R5 ;  /* 0x000008050a00d986 */ /* 0x0003e2000c10110c */
        /* <DEDUP_REMOVED lines=8> */
[----:B------:R-:W-:Y:S01]  /*5cb0*/  ISETP.LT.OR P3, PT, R7, 0x1a, !P0 ;  /* 0x0000001a0700780c */ /* 0x000fe20004761670 */
[----:B------:R-:W-:Y:S01]  /*5cc0*/  FMUL R54, R54, R6 ;  /* 0x0000000636367220 */ /* 0x000fe20000400000 */
[----:B------:R-:W-:Y:S01]  /*5cd0*/  F2FP.SATFINITE.E4M3.F32.PACK_AB_MERGE_C R49, RZ, R49, RZ ;  /* 0x00000031ff31723e */ /* 0x000fe200048070ff */
[----:B------:R-:W-:Y:S01]  /*5ce0*/  @!P4 STG.E.U8 desc[UR12][R10.64+0x11], R35 ;  /* 0x000011230a00c986 */ /* 0x000fe2000c10110c */
[----:B-1----:R-:W-:Y:S01]  /*5cf0*/  F2FP.SATFINITE.E4M3.F32.PACK_AB_MERGE_C R5, RZ, R36, RZ ;  /* 0x00000024ff05723e */ /* 0x002fe200048070ff */
[----:B------:R-:W-:Y:S01]  /*5d00*/  FMUL R6, R55, R6 ;  /* 0x0000000637067220 */ /* 0x000fe20000400000 */
[----:B------:R-:W-:-:S02]  /*5d10*/  ISETP.LT.OR P4, PT, R7, 0x21, !P1 ;  /* 0x000000210700780c */ /* 0x000fc40004f81670 */
[----:B--2---:R-:W-:Y:S01]  /*5d20*/  F2FP.SATFINITE.E4M3.F32.PACK_AB_MERGE_C R13, RZ, R42, RZ ;  /* 0x0000002aff0d723e */ /* 0x004fe200048070ff */
[----:B------:R0:W-:Y:S01]  /*5d30*/  @!P2 STG.E.U8 desc[UR12][R10.64+0x10], R3 ;  /* 0x000010030a00a986 */ /* 0x0001e2000c10110c */
[C---:B------:R-:W-:Y:S02]  /*5d40*/  ISETP.LT.OR P2, PT, R7.reuse, 0x19, !P0 ;  /* 0x000000190700780c */ /* 0x040fe40004741670 */
[----:B------:R-:W-:Y:S01]  /*5d50*/  F2FP.SATFINITE.E4M3.F32.PACK_AB_MERGE_C R51, RZ, R51, RZ ;  /* 0x00000033ff33723e */ /* 0x000fe200048070ff */
[----:B------:R1:W-:Y:S01]  /*5d60*/  @!P5 STG.E.U8 desc[UR12][R8.64+0x18], R5 ;  /* 0x000018050800d986 */ /* 0x0003e2000c10110c */
[C---:B------:R-:W-:Y:S02]  /*5d70*/  ISETP.LT.OR P5, PT, R7.reuse, 0x22, !P1 ;  /* 0x000000220700780c */ /* 0x040fe40004fa1670 */
[----:B------:R-:W-:Y:S01]  /*5d80*/  F2FP.SATFINITE.E4M3.F32.PACK_AB_MERGE_C R53, RZ, R53, RZ ;  /* 0x00000035ff35723e */ /* 0x000fe200048070ff */
[----:B------:R-:W-:Y:S01]  /*5d90*/  @!P6 STG.E.U8 desc[UR12][R8.64+0x19], R37 ;  /* 0x000019250800e986 */ /* 0x000fe2000c10110c */
[----:B------:R-:W-:-:S02]  /*5da0*/  ISETP.LT.OR P6, PT, R7, 0x21, !P0 ;  /* 0x000000210700780c */ /* 0x000fc400047c1670 */
[----:B0-----:R-:W-:Y:S01]  /*5db0*/  F2FP.SATFINITE.E4M3.F32.PACK_AB_MERGE_C R3, RZ, R38, RZ ;  /* 0x00000026ff03723e */ /* 0x001fe200048070ff */
[----:B------:R-:W-:Y:S01]  /*5dc0*/  @!P3 STG.E.U8 desc[UR12][R10.64+0x19], R39 ;  /* 0x000019270a00b986 */ /* 0x000fe2000c10110c */
[C---:B------:R-:W-:Y:S02]  /*5dd0*/  ISETP.LT.OR P3, PT, R7.reuse, 0x29, !P0 ;  /* 0x000000290700780c */ /* 0x040fe40004761670 */
[----:B-1----:R-:W-:Y:S01]  /*5de0*/  F2FP.SATFINITE.E4M3.F32.PACK_AB_MERGE_C R5, RZ, R40, RZ ;  /* 0x00000028ff05723e */ /* 0x002fe200048070ff */
[----:B------:R0:W-:Y:S01]  /*5df0*/  @!P2 STG.E.U8 desc[UR12][R10.64+0x18], R3 ;  /* 0x000018030a00a986 */ /* 0x0001e2000c10110c */
[----:B------:R-:W-:-:S03]  /*5e00*/  ISETP.LT.OR P2, PT, R7, 0x29, !P1 ;  /* 0x000000290700780c */ /* 0x000fc60004f41670 */
[----:B------:R1:W-:Y:S01]  /*5e10*/  @!P4 STG.E.U8 desc[UR12][R8.64+0x20], R5 ;  /* 0x000020050800c986 */ /* 0x0003e2000c10110c */
[----:B------:R-:W-:-:S03]  /*5e20*/  ISETP.LT.OR P4, PT, R7, 0x2a, !P0 ;  /* 0x0000002a0700780c */ /* 0x000fc60004781670 */
[----:B------:R-:W-:Y:S01]  /*5e30*/  @!P5 STG.E.U8 desc[UR12][R8.64+0x21], R41 ;  /* 0x000021290800d986 */ /* 0x000fe2000c10110c */
[----:B------:R-:W-:-:S03]  /*5e40*/  ISETP.LT.OR P5, PT, R7, 0x2a, !P1 ;  /* 0x0000002a0700780c */ /* 0x000fc60004fa1670 */
[----:B------:R2:W-:Y:S01]  /*5e50*/  @!P6 STG.E.U8 desc[UR12][R10.64+0x20], R13 ;  /* 0x0000200d0a00e986 */ /* 0x0005e2000c10110c */
[----:B------:R-:W-:Y:S02]  /*5e60*/  ISETP.LT.OR P6, PT, R7, 0x22, !P0 ;  /* 0x000000220700780c */ /* 0x000fe400047c1670 */
[----:B0-----:R-:W-:Y:S02]  /*5e70*/  F2FP.SATFINITE.E4M3.F32.PACK_AB_MERGE_C R3, RZ, R44, RZ ;  /* 0x0000002cff03723e */ /* 0x001fe400048070ff */
[----:B-1----:R-:W-:Y:S02]  /*5e80*/  F2FP.SATFINITE.E4M3.F32.PACK_AB_MERGE_C R5, RZ, R46, RZ ;  /* 0x0000002eff05723e */ /* 0x002fe400048070ff */
[----:B--2---:R-:W-:-:S07]  /*5e90*/  F2FP.SATFINITE.E4M3.F32.PACK_AB_MERGE_C R13, RZ, R48, RZ ;  /* 0x00000030ff0d723e */ /* 0x004fce00048070ff */
[----:B------:R-:W-:Y:S01]  /*5ea0*/  @!P6 STG.E.U8 desc[UR12][R10.64+0x21], R43 ;  /* 0x0000212b0a00e986 */ /* 0x000fe2000c10110c */
[----:B------:R-:W-:-:S03]  /*5eb0*/  ISETP.LT.OR P6, PT, R7, 0x31, !P1 ;  /* 0x000000310700780c */ /* 0x000fc60004fc1670 */
[----:B------:R0:W-:Y:S01]  /*5ec0*/  @!P2 STG.E.U8 desc[UR12][R8.64+0x28], R3 ;  /* 0x000028030800a986 */ /* 0x0001e2000c10110c */
[----:B------:R-:W-:-:S03]  /*5ed0*/  ISETP.LT.OR P2, PT, R7, 0x32, !P1 ;  /* 0x000000320700780c */ /* 0x000fc60004f41670 */
[----:B------:R-:W-:Y:S01]  /*5ee0*/  @!P5 STG.E.U8 desc[UR12][R8.64+0x29], R45 ;  /* 0x0000292d0800d986 */ /* 0x000fe2000c10110c */
[----:B------:R-:W-:-:S03]  /*5ef0*/  ISETP.LT.OR P5, PT, R7, 0x31, !P0 ;  /* 0x000000310700780c */ /* 0x000fc600047a1670 */
[----:B------:R1:W-:Y:S01]  /*5f00*/  @!P3 STG.E.U8 desc[UR12][R10.64+0x28], R5 ;  /* 0x000028050a00b986 */ /* 0x0003e2000c10110c */
[C---:B------:R-:W-:Y:S02]  /*5f10*/  ISETP.LT.OR P3, PT, R7.reuse, 0x39, !P1 ;  /* 0x000000390700780c */ /* 0x040fe40004f61670 */
[C---:B------:R-:W-:Y:S01]  /*5f20*/  ISETP.LT.OR P1, PT, R7.reuse, 0x3a, !P1 ;  /* 0x0000003a0700780c */ /* 0x040fe20004f21670 */
[----:B------:R-:W-:Y:S01]  /*5f30*/  @!P4 STG.E.U8 desc[UR12][R10.64+0x29], R47 ;  /* 0x0000292f0a00c986 */ /* 0x000fe2000c10110c */
[C---:B------:R-:W-:Y:S02]  /*5f40*/  ISETP.LT.OR P4, PT, R7.reuse, 0x32, !P0 ;  /* 0x000000320700780c */ /* 0x040fe40004781670 */
[----:B0-----:R-:W-:Y:S01]  /*5f50*/  F2FP.SATFINITE.E4M3.F32.PACK_AB_MERGE_C R3, RZ, R50, RZ ;  /* 0x00000032ff03723e */ /* 0x001fe200048070ff */
[----:B------:R0:W-:Y:S01]  /*5f60*/  @!P6 STG.E.U8 desc[UR12][R8.64+0x30], R13 ;  /* 0x0000300d0800e986 */ /* 0x0001e2000c10110c */
[C---:B------:R-:W-:Y:S02]  /*5f70*/  ISETP.LT.OR P6, PT, R7.reuse, 0x39, !P0 ;  /* 0x000000390700780c */ /* 0x040fe400047c1670 */
[----:B------:R-:W-:Y:S01]  /*5f80*/  ISETP.LT.OR P0, PT, R7, 0x3a, !P0 ;  /* 0x0000003a0700780c */ /* 0x000fe20004701670 */
[----:B------:R2:W-:Y:S01]  /*5f90*/  @!P2 STG.E.U8 desc[UR12][R8.64+0x31], R49 ;  /* 0x000031310800a986 */ /* 0x0005e2000c10110c */
[----:B-1----:R-:W-:-:S02]  /*5fa0*/  F2FP.SATFINITE.E4M3.F32.PACK_AB_MERGE_C R5, RZ, R52, RZ ;  /* 0x00000034ff05723e */ /* 0x002fc400048070ff */
[----:B------:R-:W-:Y:S01]  /*5fb0*/  F2FP.SATFINITE.E4M3.F32.PACK_AB_MERGE_C R7, RZ, R54, RZ ;  /* 0x00000036ff07723e */ /* 0x000fe200048070ff */
[----:B------:R2:W-:Y:S04]  /*5fc0*/  @!P5 STG.E.U8 desc[UR12][R10.64+0x30], R3 ;  /* 0x000030030a00d986 */ /* 0x0005e8000c10110c */
[----:B------:R2:W-:Y:S01]  /*5fd0*/  @!P4 STG.E.U8 desc[UR12][R10.64+0x31], R51 ;  /* 0x000031330a00c986 */ /* 0x0005e2000c10110c */
[----:B0-----:R-:W-:-:S03]  /*5fe0*/  F2FP.SATFINITE.E4M3.F32.PACK_AB_MERGE_C R13, RZ, R6, RZ ;  /* 0x00000006ff0d723e */ /* 0x001fc600048070ff */
[----:B------:R2:W-:Y:S04]  /*5ff0*/  @!P3 STG.E.U8 desc[UR12][R8.64+0x38], R5 ;  /* 0x000038050800b986 */ /* 0x0005e8000c10110c */
[----:B------:R2:W-:Y:S04]  /*6000*/  @!P1 STG.E.U8 desc[UR12][R8.64+0x39], R53 ;  /* 0x0000393508009986 */ /* 0x0005e8000c10110c */
[----:B------:R2:W-:Y:S01]  /*6010*/  @!P6 STG.E.U8 desc[UR12][R10.64+0x38], R7 ;  /* 0x000038070a00e986 */ /* 0x0005e2000c10110c */
[----:B------:R-:W-:Y:S05]  /*6020*/  @P0 EXIT ;  /* 0x000000000000094d */ /* 0x000fea0003800000 */
[----:B------:R-:W-:Y:S01]  /*6030*/  STG.E.U8 desc[UR12][R10.64+0x39], R13 ;  /* 0x0000390d0a007986 */ /* 0x000fe2000c10110c */
[----:B------:R-:W-:Y:S05]  /*6040*/  EXIT ;  /* 0x000000000000794d */ /* 0x000fea0003800000 */
.L_x_14:
[----:B------:R-:W-:-:S13]  /*6050*/  ISETP.NE.AND P0, PT, R10, RZ, PT ;  /* 0x000000ff0a00720c */ /* 0x000fda0003f05270 */
[----:B------:R-:W-:Y:S05]  /*6060*/  @P0 EXIT ;  /* 0x000000000000094d */ /* 0x000fea0003800000 */
[----:B------:R-:W-:-:S13]  /*6070*/  ELECT P0, URZ, PT ;  /* 0x00000000003f782f */ /* 0x000fda0003800000 */
[----:B------:R-:W-:Y:S05]  /*6080*/  @!P0 BRA `(.L_x_157) ;  /* 0x00000008000c8947 */ /* 0x000fea0003800000 */
[----:B------:R-:W-:-:S13]  /*6090*/  ISETP.GE.AND P0, PT, R5, 0x1, PT ;  /* 0x000000010500780c */ /* 0x000fda0003f06270 */
[----:B------:R-:W-:Y:S05]  /*60a0*/  @!P0 BRA `(.L_x_157) ;  /* 0x0000000800048947 */ /* 0x000fea0003800000 */
[----:B------:R-:W0:Y:S01]  /*60b0*/  S2R R4, SR_CgaCtaId ;  /* 0x0000000000047919 */ /* 0x000e220000008800 */
[----:B------:R-:W-:Y:S01]  /*60c0*/  IMAD.SHL.U32 R21, R13, 0x80, RZ ;  /* 0x000000800d157824 */ /* 0x000fe200078e00ff */
[----:B------:R-:W-:Y:S01]  /*60d0*/  ULDC UR4, c[0x0][0x384] ;  /* 0x0000e10000047ab9 */ /* 0x000fe20000000800 */
[----:B------:R-:W-:Y:S01]  /*60e0*/  LOP3.LUT P0, RZ, R12, 0x1f, RZ, 0xc0, !PT ;  /* 0x0000001f0cff7812 */ /* 0x000fe2000780c0ff */
[----:B------:R-:W-:Y:S01]  /*60f0*/  ULDC UR5, c[0x0][0x388] ;  /* 0x0000e20000057ab9 */ /* 0x000fe20000000800 */
[----:B------:R-:W-:Y:S01]  /*6100*/  ISETP.NE.AND P1, PT, R17, RZ, PT ;  /* 0x000000ff1100720c */ /* 0x000fe20003f25270 */
[----:B------:R-:W-:Y:S01]  /*6110*/  VIADD R22, R5, 0x1 ;  /* 0x0000000105167836 */ /* 0x000fe20000000000 */
[----:B------:R-:W-:Y:S01]  /*6120*/  ISETP.NE.OR P0, PT, R17, RZ, !P0 ;  /* 0x000000ff1100720c */ /* 0x000fe20004705670 */
[----:B--2--5:R-:W-:Y:S01]  /*6130*/  IMAD.MOV.U32 R6, RZ, RZ, 0x1 ;  /* 0x00000001ff067424 */ /* 0x024fe200078e00ff */
[----:B------:R-:W-:Y:S01]  /*6140*/  LOP3.LUT R20, R3, 0x2, RZ, 0xfc, !PT ;  /* 0x0000000203147812 */ /* 0x000fe200078efcff */
[----:B-1----:R-:W-:Y:S01]  /*6150*/  IMAD.MOV.U32 R7, RZ, RZ, RZ ;  /* 0x000000ffff077224 */ /* 0x002fe200078e00ff */
[----:B---34-:R-:W-:-:S02]  /*6160*/  CS2R R8, SRZ ;  /* 0x0000000000087805 */ /* 0x018fc4000001ff00 */
[----:B------:R-:W-:Y:S01]  /*6170*/  CS2R R10, SRZ ;  /* 0x00000000000a7805 */ /* 0x000fe2000001ff00 */
[----:B0-----:R-:W-:-:S05]  /*6180*/  IMAD.SHL.U32 R0, R4, 0x20, RZ ;  /* 0x0000002004007824 */ /* 0x001fca00078e00ff */
[----:B------:R-:W-:-:S05]  /*6190*/  LOP3.LUT R0, R0, 0x20, RZ, 0xc0, !PT ;  /* 0x0000002000007812 */ /* 0x000fca00078ec0ff */
[----:B------:R-:W-:Y:S02]  /*61a0*/  IMAD R2, R15, 0x40, R0 ;  /* 0x000000400f027824 */ /* 0x000fe400078e0200 */
[----:B------:R-:W-:Y:S02]  /*61b0*/  IMAD.SHL.U32 R0, R4, 0x800, RZ ;  /* 0x0000080004007824 */ /* 0x000fe400078e00ff */
[----:B------:R-:W-:-:S03]  /*61c0*/  IMAD.HI.U32 R4, R21, UR4, RZ ;  /* 0x0000000415047c27 */ /* 0x000fc6000f8e00ff */
[----:B------:R-:W-:Y:S02]  /*61d0*/  LOP3.LUT R0, R0, 0x800, RZ, 0xc0, !PT ;  /* 0x0000080000007812 */ /* 0x000fe400078ec0ff */
[----:B------:R-:W-:-:S07]  /*61e0*/  SHF.R.U32.HI R4, RZ, UR5, R4 ;  /* 0x00000005ff047c19 */ /* 0x000fce0008011604 */
.L_x_161:
[----:B------:R-:W0:Y:S01]  /*61f0*/  S2R R13, SR_CgaCtaId ;  /* 0x00000000000d7919 */ /* 0x000e220000008800 */
[----:B------:R-:W-:-:S04]  /*6200*/  MOV R12, 0x400 ;  /* 0x00000400000c7802 */ /* 0x000fc80000000f00 */
[----:B0-----:R-:W-:Y:S02]  /*6210*/  LEA R18, R13, R12, 0x18 ;  /* 0x0000000c0d127211 */ /* 0x001fe400078ec0ff */
[----:B------:R-:W-:-:S03]  /*6220*/  SHF.L.U32 R12, R6, 0x1f, RZ ;  /* 0x0000001f060c7819 */ /* 0x000fc600000006ff */
[----:B------:R-:W-:-:S07]  /*6230*/  IMAD R19, R7, 0x8, R18 ;  /* 0x0000000807137824 */ /* 0x000fce00078e0212 */
.L_x_158:
[----:B0-----:R0:W1:Y:S02]  /*6240*/  SYNCS.PHASECHK.TRANS64.TRYWAIT P2, [R19+URZ+0x36090], R12 ;  /* 0x0360900c130075a7 */ /* 0x001064000804017f */
[----:B-1----:R-:W-:Y:S05]  /*6250*/  @!P2 NANOSLEEP.SYNCS 0x989680 ;  /* 0x009896800000a95d */ /* 0x002fea0003900000 */
[----:B------:R-:W1:Y:S02]  /*6260*/  @!P2 SYNCS.PHASECHK.TRANS64 P2, [R19+URZ+0x36090], R12 ;  /* 0x0360900c1300a5a7 */ /* 0x000e64000804007f */
[----:B-1----:R-:W-:Y:S05]  /*6270*/  @!P2 BRA `(.L_x_158) ;  /* 0xfffffffc00f0a947 */ /* 0x002fea000383ffff */
[----:B0-----:R-:W0:Y:S02]  /*6280*/  @!P1 LDC R12, c[0x0][0x580] ;  /* 0x00016000ff0c9b82 */ /* 0x001e240000000800 */
[----:B0-----:R0:W-:Y:S02]  /*6290*/  @!P1 SYNCS.ARRIVE.TRANS64 RZ, [R19+URZ+0x36000], R12 ;  /* 0x0360000c13ff99a7 */ /* 0x0011e4000800003f */
[----:B0-----:R-:W-:-:S04]  /*62a0*/  PRMT R12, R20, 0x9910, RZ ;  /* 0x00009910140c7816 */ /* 0x001fc800000000ff */
[----:B------:R-:W-:-:S13]  /*62b0*/  ISETP.NE.AND P2, PT, R12, 0x2, PT ;  /* 0x000000020c00780c */ /* 0x000fda0003f45270 */
[----:B------:R-:W-:Y:S05]  /*62c0*/  @P2 BRA `(.L_x_159) ;  /* 0x0000000000042947 */ /* 0x000fea0003800000 */
[----:B------:R-:W-:Y:S01]  /*62d0*/  BPT.TRAP 0x1 ;  /* 0x000000040000795c */ /* 0x000fe20000300000 */
.L_x_159:
[----:B------:R-:W-:Y:S05]  /*62e0*/  @P0 BRA `(.L_x_160) ;  /* 0x0000000000040947 */ /* 0x000fea0003800000 */
[----:B------:R-:W-:Y:S01]  /*62f0*/  BPT.TRAP 0x1 ;  /* 0x000000040000795c */ /* 0x000fe20000300000 */
.L_x_160:
[----:B------:R-:W0:Y:S01]  /*6300*/  LDC R14, c[0x0][0x380] ;  /* 0x0000e000ff0e7b82 */ /* 0x000e220000000800 */
[----:B------:R-:W-:Y:S01]  /*6310*/  R2UR UR4, R4 ;  /* 0x00000000040472ca */ /* 0x000fe200000e0000 */
[----:B------:R-:W-:Y:S01]  /*6320*/  ULDC UR14, c[0x0][0x38c] ;  /* 0x0000e300000e7ab9 */ /* 0x000fe20000000800 */
[----:B------:R-:W-:Y:S01]  /*6330*/  R2UR UR13, R21 ;  /* 0x00000000150d72ca */ /* 0x000fe200000e0000 */
[----:B------:R-:W-:Y:S01]  /*6340*/  UISETP.NE.AND UP0, UPT, UR14, 0x1, UPT ;  /* 0x000000010e00788c */ /* 0x000fe2000bf05270 */
[----:B------:R-:W-:Y:S01]  /*6350*/  R2UR UR25, R18 ;  /* 0x00000000121972ca */ /* 0x000fe200000e0000 */
[----:B------:R-:W-:Y:S01]  /*6360*/  ULDC UR24, c[0x0][0x398] ;  /* 0x0000e60000187ab9 */ /* 0x000fe20000000800 */
[----:B------:R-:W-:Y:S01]  /*6370*/  R2UR UR17, R19 ;  /* 0x00000000131172ca */ /* 0x000fe200000e0000 */
[----:B------:R-:W1:Y:S01]  /*6380*/  LDC.64 R12, c[0x0][0x3f8] ;  /* 0x0000fe00ff0c7b82 */ /* 0x000e620000000a00 */
[----:B------:R-:W-:Y:S01]  /*6390*/  R2UR UR18, R10 ;  /* 0x000000000a1272ca */ /* 0x000fe200000e0000 */
[----:B------:R-:W-:Y:S01]  /*63a0*/  ULDC UR12, c[0x0][0x3ec] ;  /* 0x0000fb00000c7ab9 */ /* 0x000fe20000000800 */
[----:B------:R-:W-:Y:S01]  /*63b0*/  R2UR UR16, R7 ;  /* 0x00000000071072ca */ /* 0x000fe200000e0000 */
[----:B------:R-:W-:Y:S01]  /*63c0*/  VIADD R22, R22, 0xffffffff ;  /* 0xffffffff16167836 */ /* 0x000fe20000000000 */
[----:B------:R-:W-:Y:S01]  /*63d0*/  ULDC.64 UR28, c[0x0][0x198] ;  /* 0x00006600001c7ab9 */ /* 0x000fe20000000a00 */
[----:B------:R-:W-:Y:S01]  /*63e0*/  ULDC.64 UR20, c[0x0][0x3f0] ;  /* 0x0000fc0000147ab9 */ /* 0x000fe20000000a00 */
[----:B------:R-:W-:Y:S01]  /*63f0*/  @UP0 ULDC.64 UR8, c[0x0][0x390] ;  /* 0x0000e40000080ab9 */ /* 0x000fe20000000a00 */
[----:B------:R-:W1:Y:S01]  /*6400*/  LDC.64 R16, c[0x0][0x3d0] ;  /* 0x0000f400ff107b82 */ /* 0x000e620000000a00 */
[----:B------:R-:W-:Y:S01]  /*6410*/  ISETP.GT.AND P6, PT, R22, 0x1, PT ;  /* 0x000000011600780c */ /* 0x000fe20003fc4270 */
[----:B------:R-:W-:Y:S01]  /*6420*/  UMOV UR32, 0x30000 ;  /* 0x0003000000207882 */ /* 0x000fe20000000000 */
[----:B------:R-:W-:Y:S01]  /*6430*/  UMOV UR26, 0x0 ;  /* 0x00000000001a7882 */ /* 0x000fe20000000000 */
[----:B------:R-:W-:-:S02]  /*6440*/  UIADD3 UR17, UR17, 0x36000, URZ ;  /* 0x0003600011117890 */ /* 0x000fc4000fffe03f */
[----:B------:R-:W-:Y:S01]  /*6450*/  USHF.L.U32 UR18, UR18, 0x6, URZ ;  /* 0x0000000612127899 */ /* 0x000fe2000800063f */
[----:B0-----:R-:W-:Y:S01]  /*6460*/  ISETP.NE.AND P2, PT, R14, 0x1, PT ;  /* 0x000000010e00780c */ /* 0x001fe20003f45270 */
[----:B------:R-:W0:Y:S01]  /*6470*/  LDC.64 R18, c[0x0][0x3e0] ;  /* 0x0000f800ff127b82 */ /* 0x000e220000000a00 */
[----:B------:R-:W-:Y:S01]  /*6480*/  ULEA UR16, UR16, UR25, 0xd ;  /* 0x0000001910107291 */ /* 0x000fe2000f8e683f */
[----:B------:R-:W-:-:S10]  /*6490*/  UMOV UR27, 0x10000000 ;  /* 0x10000000001b7882 */ /* 0x000fd40000000000 */
[----:B------:R-:W-:Y:S01]  /*64a0*/  @P2 IMAD.U32 R15, RZ, RZ, UR4 ;  /* 0x00000004ff0f2e24 */ /* 0x000fe2000f8e00ff */
[----:B------:R-:W-:Y:S01]  /*64b0*/  ULDC.64 UR4, c[0x0][0x3c8] ;  /* 0x0000f20000047ab9 */ /* 0x000fe20000000a00 */
[----:B-1----:R-:W-:-:S03]  /*64c0*/  IMAD R13, R9, R16, R13 ;  /* 0x00000010090d7224 */ /* 0x002fc600078e020d */
[----:B------:R-:W-:Y:S01]  /*64d0*/  @P2 R2UR UR13, R15 ;  /* 0x000000000f0d22ca */ /* 0x000fe200000e0000 */
[----:B------:R-:W-:Y:S01]  /*64e0*/  IMAD R12, R11, UR5, R12 ;  /* 0x000000050b0c7c24 */ /* 0x000fe2000f8e020c */
[----:B------:R-:W1:Y:S03]  /*64f0*/  LDC R15, c[0x0][0x400] ;  /* 0x00010000ff0f7b82 */ /* 0x000e660000000800 */
[----:B------:R-:W-:Y:S02]  /*6500*/  IMAD.U32 R13, R13, 0x20, R12 ;  /* 0x000000200d0d7824 */ /* 0x000fe400078e000c */
[----:B------:R-:W-:-:S05]  /*6510*/  VIADD R12, R10, 0x1 ;  /* 0x000000010a0c7836 */ /* 0x000fca0000000000 */
[----:B------:R-:W-:Y:S01]  /*6520*/  ISETP.NE.AND P2, PT, R12, UR15, PT ;  /* 0x0000000f0c007c0c */ /* 0x000fe2000bf45270 */
[----:B------:R-:W-:Y:S02]  /*6530*/  UIADD3 UR6, -UR13, URZ, URZ ;  /* 0x0000003f0d067290 */ /* 0x000fe4000fffe13f */
[----:B------:R-:W-:-:S04]  /*6540*/  UMOV UR5, UR13 ;  /* 0x0000000d00057c82 */ /* 0x000fc80008000000 */
[----:B------:R-:W-:Y:S01]  /*6550*/  IMAD R14, R14, UR6, R21 ;  /* 0x000000060e0e7c24 */ /* 0x000fe2000f8e0215 */
[----:B------:R-:W-:Y:S02]  /*6560*/  UIMAD.WIDE.U32 UR6, UR13, UR8, URZ ;  /* 0x000000080d0672a5 */ /* 0x000fe4000f8e003f */
[----:B------:R-:W-:Y:S02]  /*6570*/  UIADD3 UR6, UP1, UR28, 0xf0, URZ ;  /* 0x000000f01c067890 */ /* 0x000fe4000ff3e03f */
[----:B------:R-:W-:Y:S01]  /*6580*/  @UP0 USHF.R.U32.HI UR5, URZ, UR9, UR7 ;  /* 0x000000093f050299 */ /* 0x000fe20008011607 */
[----:B------:R-:W-:Y:S01]  /*6590*/  R2UR UR19, R14 ;  /* 0x000000000e1372ca */ /* 0x000fe200000e0000 */
[----:B------:R-:W-:Y:S01]  /*65a0*/  UISETP.NE.AND UP0, UPT, UR24, 0x1, UPT ;  /* 0x000000011800788c */ /* 0x000fe2000bf05270 */
[----:B-1----:R-:W-:Y:S01]  /*65b0*/  IMAD R10, R8, R17, R15 ;  /* 0x00000011080a7224 */ /* 0x002fe200078e020f */
[----:B------:R-:W-:Y:S01]  /*65c0*/  ULDC.64 UR8, c[0x0][0x3c0] ;  /* 0x0000f00000087ab9 */ /* 0x000fe20000000a00 */
[----:B------:R-:W-:Y:S01]  /*65d0*/  VIADD R15, R11, 0x1 ;  /* 0x000000010b0f7836 */ /* 0x000fe20000000000 */
[----:B------:R-:W-:Y:S01]  /*65e0*/  UIADD3 UR7, -UR5, URZ, URZ ;  /* 0x0000003f05077290 */ /* 0x000fe2000fffe13f */
[----:B------:R-:W-:Y:S01]  /*65f0*/  @P2 IMAD.MOV R15, RZ, RZ, R11 ;  /* 0x000000ffff0f2224 */ /* 0x000fe200078e020b */
[----:B------:R-:W-:Y:S01]  /*6600*/  UMOV UR22, UR5 ;  /* 0x0000000500167c82 */ /* 0x000fe20008000000 */
[----:B------:R-:W-:Y:S01]  /*6610*/  IMAD.U32 R10, R10, 0x400, R13 ;  /* 0x000004000a0a7824 */ /* 0x000fe200078e000d */
[----:B------:R-:W-:Y:S01]  /*6620*/  UIMAD UR7, UR14, UR7, UR13 ;  /* 0x000000070e0772a4 */ /* 0x000fe2000f8e020d */
[----:B------:R-:W-:Y:S01]  /*6630*/  IMAD R13, R7, 0x1000, R0 ;  /* 0x00001000070d7824 */ /* 0x000fe200078e0200 */
[----:B0-----:R-:W-:Y:S01]  /*6640*/  ISETP.NE.AND P3, PT, R15, R18, PT ;  /* 0x000000120f00720c */ /* 0x001fe20003f65270 */
[----:B------:R-:W-:Y:S01]  /*6650*/  @UP0 ULDC UR10, c[0x0][0x39c] ;  /* 0x0000e700000a0ab9 */ /* 0x000fe20000000800 */
[----:B------:R-:W-:Y:S01]  /*6660*/  @UP0 ULDC UR31, c[0x0][0x3a0] ;  /* 0x0000e800001f0ab9 */ /* 0x000fe20000000800 */
[----:B------:R-:W-:Y:S01]  /*6670*/  UIMAD.WIDE.U32 UR10, UR5, UR10, URZ ;  /* 0x0000000a050a72a5 */ /* 0x000fe2000f8e003f */
[----:B------:R-:W-:Y:S01]  /*6680*/  R2UR UR30, R10 ;  /* 0x000000000a1e72ca */ /* 0x000fe200000e0000 */
[----:B------:R-:W-:Y:S01]  /*6690*/  VIADD R14, R9, 0x1 ;  /* 0x00000001090e7836 */ /* 0x000fe20000000000 */
[----:B------:R-:W-:Y:S01]  /*66a0*/  R2UR UR23, R13 ;  /* 0x000000000d1772ca */ /* 0x000fe200000e0000 */
[----:B------:R-:W-:Y:S01]  /*66b0*/  @UP0 USHF.R.U32.HI UR22, URZ, UR31, UR11 ;  /* 0x0000001f3f160299 */ /* 0x000fe2000801160b */
[----:B------:R-:W-:Y:S01]  /*66c0*/  R2UR UR13, R9 ;  /* 0x00000000090d72ca */ /* 0x000fe200000e0000 */
[----:B------:R-:W-:Y:S01]  /*66d0*/  UIMAD UR19, UR19, UR8, UR12 ;  /* 0x00000008131372a4 */ /* 0x000fe2000f8e020c */
[----:B------:R-:W-:Y:S01]  /*66e0*/  R2UR UR12, R11 ;  /* 0x000000000b0c72ca */ /* 0x000fe200000e0000 */
[----:B------:R-:W-:Y:S01]  /*66f0*/  UIADD3 UR8, -UR22, URZ, URZ ;  /* 0x0000003f16087290 */ /* 0x000fe2000fffe13f */
[----:B------:R-:W-:Y:S01]  /*6700*/  R2UR UR11, R2 ;  /* 0x00000000020b72ca */ /* 0x000fe200000e0000 */
[----:B------:R-:W-:Y:S01]  /*6710*/  @P3 IMAD.MOV R14, RZ, RZ, R9 ;  /* 0x000000ffff0e3224 */ /* 0x000fe200078e0209 */
[----:B------:R-:W-:Y:S01]  /*6720*/  UIADD3 UR28, UP2, UR28, 0x270, URZ ;  /* 0x000002701c1c7890 */ /* 0x000fe2000ff5e03f */
[----:B------:R-:W-:Y:S01]  /*6730*/  R2UR UR14, R8 ;  /* 0x00000000080e72ca */ /* 0x000fe200000e0000 */
[----:B------:R-:W-:Y:S01]  /*6740*/  UIMAD UR5, UR24, UR8, UR5 ;  /* 0x00000008180572a4 */ /* 0x000fe2000f8e0205 */
[----:B------:R-:W-:Y:S01]  /*6750*/  VIADD R7, R7, 0x1 ;  /* 0x0000000107077836 */ /* 0x000fe20000000000 */
[----:B------:R-:W-:Y:S01]  /*6760*/  ISETP.NE.AND P4, PT, R14, R19, PT ;  /* 0x000000130e00720c */ /* 0x000fe20003f85270 */
[----:B------:R-:W-:Y:S01]  /*6770*/  UIMAD UR20, UR7, UR9, UR20 ;  /* 0x00000009071472a4 */ /* 0x000fe2000f8e0214 */
[----:B------:R-:W-:Y:S01]  /*6780*/  VIADD R13, R8, 0x1 ;  /* 0x00000001080d7836 */ /* 0x000fe20000000000 */
[----:B------:R-:W-:Y:S01]  /*6790*/  UIMAD UR21, UR5, UR4, UR21 ;  /* 0x00000004051572a4 */ /* 0x000fe2000f8e0215 */
[C---:B------:R-:W-:Y:S01]  /*67a0*/  ISETP.NE.AND P5, PT, R7.reuse, 0x12, PT ;  /* 0x000000120700780c */ /* 0x040fe20003fa5270 */
[----:B------:R-:W-:Y:S01]  /*67b0*/  UIADD3.X UR7, URZ, UR29, URZ, UP1, !UPT ;  /* 0x0000001d3f077290 */ /* 0x000fe20008ffe43f */
[----:B------:R-:W-:Y:S01]  /*67c0*/  SEL R10, R12, RZ, P2 ;  /* 0x000000ff0c0a7207 */ /* 0x000fe20001000000 */
[----:B------:R-:W-:Y:S01]  /*67d0*/  UPRMT UR4, UR30, 0x5410, URZ ;  /* 0x000054101e047896 */ /* 0x000fe2000800003f */
[----:B------:R-:W-:Y:S01]  /*67e0*/  SEL R9, RZ, 0x1, P5 ;  /* 0x00000001ff097807 */ /* 0x000fe20002800000 */
[----:B------:R-:W-:Y:S01]  /*67f0*/  UIADD3 UR8, UR25, 0x24000, UR23 ;  /* 0x0002400019087890 */ /* 0x000fe2000fffe017 */
[----:B------:R-:W-:Y:S01]  /*6800*/  SEL R7, R7, RZ, P5 ;  /* 0x000000ff07077207 */ /* 0x000fe20002800000 */
[----:B------:R-:W-:Y:S01]  /*6810*/  UIADD3.X UR29, URZ, UR29, URZ, UP2, !UPT ;  /* 0x0000001d3f1d7290 */ /* 0x000fe200097fe43f */
[----:B------:R-:W-:Y:S01]  /*6820*/  LOP3.LUT R6, R6, R9, RZ, 0x3c, !PT ;  /* 0x0000000906067212 */ /* 0x000fe200078e3cff */
[----:B------:R-:W-:Y:S01]  /*6830*/  UMOV UR9, UR17 ;  /* 0x0000001100097c82 */ /* 0x000fe20008000000 */
[----:B------:R-:W-:Y:S01]  /*6840*/  UMOV UR10, UR18 ;  /* 0x00000012000a7c82 */ /* 0x000fe20008000000 */
[----:B------:R-:W-:Y:S01]  /*6850*/  @P4 IMAD.MOV R13, RZ, RZ, R8 ;  /* 0x000000ffff0d4224 */ /* 0x000fe200078e0208 */
[----:B------:R0:W-:Y:S01]  /*6860*/  UTMALDG.5D.IM2COL [UR16], [UR6], UR4 ;  /* 0x00000010060073b4 */ /* 0x0001e20008060004 */
[----:B------:R-:W-:-:S02]  /*6870*/  SEL R11, R15, RZ, P3 ;  /* 0x000000ff0f0b7207 */ /* 0x000fc40001800000 */
[----:B------:R-:W-:Y:S01]  /*6880*/  SEL R9, R14, RZ, P4 ;  /* 0x000000ff0e097207 */ /* 0x000fe20002000000 */
[----:B------:R-:W-:Y:S01]  /*6890*/  IMAD.MOV.U32 R8, RZ, RZ, R13 ;  /* 0x000000ffff087224 */ /* 0x000fe200078e000d */
[----:B------:R0:W-:Y:S02]  /*68a0*/  UTMALDG.5D.MULTICAST [UR8], [UR28], UR32, desc[UR26] ;  /* 0x00001a081c0073b4 */ /* 0x0001e40008021820 */
[----:B0-----:R-:W-:Y:S05]  /*68b0*/  @P6 BRA `(.L_x_161) ;  /* 0xfffffff8004c6947 */ /* 0x001fea000383ffff */
.L_x_157:
[----:B------:R-:W-:Y:S01]  /*68c0*/  ISETP.GE.U32.AND P2, PT, R5, 0x12, PT ;  /* 0x000000120500780c */ /* 0x000fe20003f46070 */
[----:B------:R-:W-:Y:S05]  /*68d0*/  WARPSYNC.ALL ;  /* 0x0000000000007948 */ /* 0x000fea0003800000 */
[----:B------:R-:W-:-:S07]  /*68e0*/  ELECT P1, URZ, PT ;  /* 0x00000000003f782f */ /* 0x000fce0003820000 */
[----:B-12--5:R-:W-:-:S05]  /*68f0*/  @P2 IMAD.WIDE.U32 R6, R5, 0x38e38e39, RZ ;  /* 0x38e38e3905062825 */ /* 0x026fca00078e00ff */
[----:B---3--:R-:W-:-:S04]  /*6900*/  @P2 SHF.R.U32.HI R0, RZ, 0x2, R7 ;  /* 0x00000002ff002819 */ /* 0x008fc80000011607 */
[----:B------:R-:W-:-:S04]  /*6910*/  @P2 LOP3.LUT R0, R0, 0x1, RZ, 0xc0, !PT ;  /* 0x0000000100002812 */ /* 0x000fc800078ec0ff */
[----:B------:R-:W-:Y:S01]  /*6920*/  @P2 ISETP.NE.U32.AND P0, PT, R0, 0x1, PT ;  /* 0x000000010000280c */ /* 0x000fe20003f05070 */
[----:B------:R-:W-:-:S12]  /*6930*/  @!P1 EXIT ;  /* 0x000000000000994d */ /* 0x000fd80003800000 */
[----:B------:R-:W-:Y:S01]  /*6940*/  LOP3.LUT R3, R3, 0x2, RZ, 0xfc, !PT ;  /* 0x0000000203037812 */ /* 0x000fe200078efcff */
[----:B------:R-:W-:Y:S01]  /*6950*/  IMAD.MOV.U32 R4, RZ, RZ, 0x1 ;  /* 0x00000001ff047424 */ /* 0x000fe200078e00ff */
[----:B------:R-:W-:Y:S02]  /*6960*/  @P2 ISETP.NE.U32.AND.EX P0, PT, RZ, RZ, PT, P0 ;  /* 0x000000ffff00220c */ /* 0x000fe40003f05100 */
[----:B------:R-:W-:Y:S02]  /*6970*/  ISETP.NE.AND P1, PT, R3, 0x3, PT ;  /* 0x000000030300780c */ /* 0x000fe40003f25270 */
[----:B------:R-:W-:-:S11]  /*6980*/  @P2 SEL R4, RZ, 0x1, !P0 ;  /* 0x00000001ff042807 */ /* 0x000fd60004000000 */
[----:B------:R-:W-:Y:S05]  /*6990*/  @!P1 BRA `(.L_x_162) ;  /* 0x0000000000049947 */ /* 0x000fea0003800000 */
[----:B------:R-:W-:Y:S01]  /*69a0*/  BPT.TRAP 0x1 ;  /* 0x000000040000795c */ /* 0x000fe20000300000 */
.L_x_162:
[----:B------:R-:W0:Y:S01]  /*69b0*/  S2R R7, SR_CgaCtaId ;  /* 0x0000000000077919 */ /* 0x000e220000008800 */
[----:B------:R-:W-:Y:S01]  /*69c0*/  IMAD.WIDE.U32 R2, R5, 0x38e38e39, RZ ;  /* 0x38e38e3905027825 */ /* 0x000fe200078e00ff */
[----:B------:R-:W-:-:S04]  /*69d0*/  MOV R0, 0x400 ;  /* 0x0000040000007802 */ /* 0x000fc80000000f00 */
[----:B------:R-:W-:Y:S02]  /*69e0*/  SHF.R.U32.HI R2, RZ, 0x2, R3 ;  /* 0x00000002ff027819 */ /* 0x000fe40000011603 */
[----:B------:R-:W-:-:S03]  /*69f0*/  SHF.L.U32 R3, R4, 0x1f, RZ ;  /* 0x0000001f04037819 */ /* 0x000fc600000006ff */
[----:B------:R-:W-:Y:S01]  /*6a00*/  IMAD R5, R2, -0x12, R5 ;  /* 0xffffffee02057824 */ /* 0x000fe200078e0205 */
[----:B0-----:R-:W-:-:S05]  /*6a10*/  LEA R0, R7, R0, 0x18 ;  /* 0x0000000007007211 */ /* 0x001fca00078ec0ff */
[----:B------:R-:W-:-:S04]  /*6a20*/  VIADD R0, R0, 0x36090 ;  /* 0x0003609000007836 */ /* 0x000fc80000000000 */
[----:B------:R-:W-:-:S07]  /*6a30*/  IMAD R2, R5, 0x8, R0 ;  /* 0x0000000805027824 */ /* 0x000fce00078e0200 */
.L_x_163:
[----:B0-----:R0:W1:Y:S02]  /*6a40*/  SYNCS.PHASECHK.TRANS64.TRYWAIT P0, [R2+URZ], R3 ;  /* 0x00000003020075a7 */ /* 0x001064000800017f */
[----:B-1----:R-:W-:Y:S05]  /*6a50*/  @!P0 NANOSLEEP.SYNCS 0x989680 ;  /* 0x009896800000895d */ /* 0x002fea0003900000 */
[----:B------:R-:W1:Y:S02]  /*6a60*/  @!P0 SYNCS.PHASECHK.TRANS64 P0, [R2+URZ], R3 ;  /* 0x00000003020085a7 */ /* 0x000e64000800007f */
[----:B-1----:R-:W-:Y:S05]  /*6a70*/  @!P0 BRA `(.L_x_163) ;  /* 0xfffffffc00f08947 */ /* 0x002fea000383ffff */
[----:B------:R-:W-:-:S05]  /*6a80*/  VIADD R5, R5, 0x1 ;  /* 0x0000000105057836 */ /* 0x000fca0000000000 */
[----:B------:R-:W-:-:S04]  /*6a90*/  ISETP.NE.AND P0, PT, R5, 0x12, PT ;  /* 0x000000120500780c */ /* 0x000fc80003f05270 */
[----:B0-----:R-:W-:Y:S02]  /*6aa0*/  SEL R3, RZ, 0x1, P0 ;  /* 0x00000001ff037807 */ /* 0x001fe40000000000 */
[----:B------:R-:W-:Y:S02]  /*6ab0*/  SEL R5, R5, RZ, P0 ;  /* 0x000000ff05057207 */ /* 0x000fe40000000000 */
[----:B------:R-:W-:-:S03]  /*6ac0*/  LOP3.LUT R7, R4, R3, RZ, 0x3c, !PT ;  /* 0x0000000304077212 */ /* 0x000fc600078e3cff */
[----:B------:R-:W-:Y:S01]  /*6ad0*/  IMAD R2, R5, 0x8, R0 ;  /* 0x0000000805027824 */ /* 0x000fe200078e0200 */
[----:B------:R-:W-:-:S07]  /*6ae0*/  SHF.L.U32 R3, R7, 0x1f, RZ ;  /* 0x0000001f07037819 */ /* 0x000fce00000006ff */
.L_x_164:
        /* <DEDUP_REMOVED lines=11> */
.L_x_165:
        /* <DEDUP_REMOVED lines=11> */
.L_x_166:
        /* <DEDUP_REMOVED lines=11> */
.L_x_167:
        /* <DEDUP_REMOVED lines=11> */
.L_x_168:
        /* <DEDUP_REMOVED lines=11> */
.L_x_169:
        /* <DEDUP_REMOVED lines=11> */
.L_x_170:
        /* <DEDUP_REMOVED lines=11> */
.L_x_171:
        /* <DEDUP_REMOVED lines=11> */
.L_x_172:
        /* <DEDUP_REMOVED lines=11> */
.L_x_173:
        /* <DEDUP_REMOVED lines=11> */
.L_x_174:
        /* <DEDUP_REMOVED lines=11> */
.L_x_175:
        /* <DEDUP_REMOVED lines=11> */
.L_x_176:
        /* <DEDUP_REMOVED lines=11> */
.L_x_177:
        /* <DEDUP_REMOVED lines=11> */
.L_x_178:
        /* <DEDUP_REMOVED lines=11> */
.L_x_179:
        /* <DEDUP_REMOVED lines=11> */
.L_x_180:
[----:B0-----:R0:W1:Y:S02]  /*75f0*/  SYNCS.PHASECHK.TRANS64.TRYWAIT P0, [R5+URZ], R0 ;  /* 0x00000000050075a7 */ /* 0x001064000800017f */
[----:B-1----:R-:W-:Y:S05]  /*7600*/  @!P0 NANOSLEEP.SYNCS 0x989680 ;  /* 0x009896800000895d */ /* 0x002fea0003900000 */
[----:B------:R-:W1:Y:S02]  /*7610*/  @!P0 SYNCS.PHASECHK.TRANS64 P0, [R5+URZ], R0 ;  /* 0x00000000050085a7 */ /* 0x000e64000800007f */
[----:B-1----:R-:W-:Y:S05]  /*7620*/  @P0 EXIT ;  /* 0x000000000000094d */ /* 0x002fea0003800000 */
[----:B------:R-:W-:Y:S05]  /*7630*/  BRA `(.L_x_180) ;  /* 0xfffffffc00ec7947 */ /* 0x000fea000383ffff */
.L_x_181:
[----:B------:R-:W-:-:S00]  /*7640*/  BRA `(.L_x_181) ;  /* 0xfffffffc00fc7947 */ /* 0x000fc0000383ffff */
[----:B------:R-:W-:-:S00]  /*7650*/  NOP ;  /* 0x0000000000007918 */ /* 0x000fc00000000000 */
        /* <DEDUP_REMOVED lines=10> */
.L_x_182:


//--------------------- .nv.shared._ZN7cutlass13device_kernelINS_4conv6kernel13ConvUniversalINS1_16ConvProblemShapeILNS1_8OperatorE0ELi3EEENS1_10collective14CollectiveConvINS1_46MainloopSm90TmaGmmaWarpSpecializedImplicitGemmILS5_0ELi18ELi3EN4cute5tupleIJNSA_1CILi2EEENSC_ILi1EEESE_EEENS1_36KernelImplicitTmaWarpSpecializedSm90ELi1EEENSB_IJNSC_ILi128EEENSC_ILi64EEENSB_IJSJ_EEEEEENS_12float_e4m3_tESM_NSA_8TiledMMAINSA_8MMA_AtomIJNSA_4SM904GMMA30MMA_64x64x32_F32E4M3E4M3_SS_TNILNSQ_7ScaleInE1ELSS_1EEEEEENSA_6LayoutINSB_IJSE_SE_SE_EEENSB_IJNSC_ILi0EEESX_SX_EEEEENSB_IJNSA_10UnderscoreES10_S10_EEEEENS7_6detail26Sm90ImplicitGemmTileTraitsINSA_20SM90_TMA_LOAD_IM2COLENSA_14ComposedLayoutINSA_7SwizzleILi2ELi4ELi3EEENSA_18smem_ptr_flag_bitsILi8EEENSV_INSB_IJNSB_IJNSC_ILi8EEENSC_ILi16EEEEEENSB_IJSJ_SE_EEENSB_IJSE_NSC_ILi18EEEEEEEEENSB_IJNSB_IJSJ_NSC_ILi512EEEEEENSB_IJSE_SX_EEENSB_IJSX_NSC_ILi8192EEEEEEEEEEEEEvEENS14_INSA_23SM90_TMA_LOAD_MULTICASTENS16_IS18_S1A_NSV_INSB_IJNSB_IJS1B_S1B_EEES1E_S1G_EEENSB_IJS1J_S1K_NSB_IJSX_NSC_ILi4096EEEEEEEEEEEEEvEEEENS_8epilogue10collective6detail29Sm90TmaWarpSpecializedAdapterINS22_15DefaultEpilogueISM_NSB_IJNSB_IJllllEEESE_SX_EEES27_NS21_6thread17LinearCombinationISM_Li1EffLNS28_9ScaleType4KindE0ELNS_15FloatRoundStyleE2ESM_EENS_4gemm15EpilogueDefaultEEEEEvvEEEEvNT_6ParamsE --------------------------
	.section	.nv.shared._ZN7cutlass13device_kernelINS_4conv6kernel13ConvUniversalINS1_16ConvProblemShapeILNS1_8OperatorE0ELi3EEENS1_10collective14CollectiveConvINS1_46MainloopSm90TmaGmmaWarpSpecializedImplicitGemmILS5_0ELi18ELi3EN4cute5tupleIJNSA_1CILi2EEENSC_ILi1EEESE_EEENS1_36KernelImplicitTmaWarpSpecializedSm90ELi1EEENSB_IJNSC_ILi128EEENSC_ILi64EEENSB_IJSJ_EEEEEENS_12float_e4m3_tESM_NSA_8TiledMMAINSA_8MMA_AtomIJNSA_4SM904GMMA30MMA_64x64x32_F32E4M3E4M3_SS_TNILNSQ_7ScaleInE1ELSS_1EEEEEENSA_6LayoutINSB_IJSE_SE_SE_EEENSB_IJNSC_ILi0EEESX_SX_EEEEENSB_IJNSA_10UnderscoreES10_S10_EEEEENS7_6detail26Sm90ImplicitGemmTileTraitsINSA_20SM90_TMA_LOAD_IM2COLENSA_14ComposedLayoutINSA_7SwizzleILi2ELi4ELi3EEENSA_18smem_ptr_flag_bitsILi8EEENSV_INSB_IJNSB_IJNSC_ILi8EEENSC_ILi16EEEEEENSB_IJSJ_SE_EEENSB_IJSE_NSC_ILi18EEEEEEEEENSB_IJNSB_IJSJ_NSC_ILi512EEEEEENSB_IJSE_SX_EEENSB_IJSX_NSC_ILi8192EEEEEEEEEEEEEvEENS14_INSA_23SM90_TMA_LOAD_MULTICASTENS16_IS18_S1A_NSV_INSB_IJNSB_IJS1B_S1B_EEES1E_S1G_EEENSB_IJS1J_S1K_NSB_IJSX_NSC_ILi4096EEEEEEEEEEEEEvEEEENS_8epilogue10collective6detail29Sm90TmaWarpSpecializedAdapterINS22_15DefaultEpilogueISM_NSB_IJNSB_IJllllEEESE_SX_EEES27_NS21_6thread17LinearCombinationISM_Li1EffLNS28_9ScaleType4KindE0ELNS_15FloatRoundStyleE2ESM_EENS_4gemm15EpilogueDefaultEEEEEvvEEEEvNT_6ParamsE,"aw",@nobits
	.sectionflags	@""
	.align	16
	.zero		1024


//--------------------- .nv.shared.reserved.0     --------------------------
	.section	.nv.shared.reserved.0,"aw",@nobits
	.weak		__nv_reservedSMEM_offset_0_alias
	.size		__nv_reservedSMEM_offset_0_alias, 0, 0
	.other		__nv_reservedSMEM_offset_0_alias,@"STO_CUDA_RESERVED_SHARED STV_DEFAULT"
__nv_reservedSMEM_offset_0_alias:
	.zero		0


//--------------------- .nv.global                --------------------------
	.section	.nv.global,"aw",@nobits
.nv.global:
	.type		_ZN39_INTERNAL_2e529f0b_4_k_cu_9d859fdb_29464cute1_E,@object
	.size		_ZN39_INTERNAL_2e529f0b_4_k_cu_9d859fdb_29464cute1_E,(_ZN39_INTERNAL_2e529f0b_4_k_cu_9d859fdb_29464cuda3std3__45__cpo6cbeginE - _ZN39_INTERNAL_2e529f0b_4_k_cu_9d859fdb_29464cute1_E)
_ZN39_INTERNAL_2e529f0b_4_k_cu_9d859fdb_29464cute1_E:
	.zero		1
	.type		_ZN39_INTERNAL_2e529f0b_4_k_cu_9d859fdb_29464cuda3std3__45__cpo6cbeginE,@object
	.size		_ZN39_INTERNAL_2e529f0b_4_k_cu_9d859fdb_29464cuda3std3__45__cpo6cbeginE,(_ZN39_INTERNAL_2e529f0b_4_k_cu_9d859fdb_29464cuda3std3__48in_placeE - _ZN39_INTERNAL_2e529f0b_4_k_cu_9d859fdb_29464cuda3std3__45__cpo6cbeginE)
_ZN39_INTERNAL_2e529f0b_4_k_cu_9d859fdb_29464cuda3std3__45__cpo6cbeginE:
	.zero		1
	.type		_ZN39_INTERNAL_2e529f0b_4_k_cu_9d859fdb_29464cuda3std3__48in_placeE,@object
	.size		_ZN39_INTERNAL_2e529f0b_4_k_cu_9d859fdb_29464cuda3std3__48in_placeE,(_ZN39_INTERNAL_2e529f0b_4_k_cu_9d859fdb_29464cuda3std6ranges3__45__cpo9iter_moveE - _ZN39_INTERNAL_2e529f0b_4_k_cu_9d859fdb_29464cuda3std3__48in_placeE)
_ZN39_INTERNAL_2e529f0b_4_k_cu_9d859fdb_29464cuda3std3__48in_placeE:
	.zero		1
	.type		_ZN39_INTERNAL_2e529f0b_4_k_cu_9d859fdb_29464cuda3std6ranges3__45__cpo9iter_moveE,@object
	.size		_ZN39_INTERNAL_2e529f0b_4_k_cu_9d859fdb_29464cuda3std6ranges3__45__cpo9iter_moveE,(_ZN39_INTERNAL_2e529f0b_4_k_cu_9d859fdb_29464cuda3std3__45__cpo5beginE - _ZN39_INTERNAL_2e529f0b_4_k_cu_9d859fdb_29464cuda3std6ranges3__45__cpo9iter_moveE)
_ZN39_INTERNAL_2e529f0b_4_k_cu_9d859fdb_29464cuda3std6ranges3__45__cpo9iter_moveE:
	.zero		1
	.type		_ZN39_INTERNAL_2e529f0b_4_k_cu_9d859fdb_29464cuda3std3__45__cpo5beginE,@object
	.size		_ZN39_INTERNAL_2e529f0b_4_k_cu_9d859fdb_29464cuda3std3__45__cpo5beginE,(_ZN39_INTERNAL_2e529f0b_4_k_cu_9d859fdb_29464cuda3std3__441_GLOBAL__N__2e529f0b_4_k_cu_9d859fdb_29466ignoreE - _ZN39_INTERNAL_2e529f0b_4_k_cu_9d859fdb_29464cuda3std3__45__cpo5beginE)
_ZN39_INTERNAL_2e529f0b_4_k_cu_9d859fdb_29464cuda3std3__45__cpo5beginE:
	.zero		1
	.type		_ZN39_INTERNAL_2e529f0b_4_k_cu_9d859fdb_29464cuda3std3__441_GLOBAL__N__2e529f0b_4_k_cu_9d859fdb_29466ignoreE,@object
	.size		_ZN39_INTERNAL_2e529f0b_4_k_cu_9d859fdb_29464cuda3std3__441_GLOBAL__N__2e529f0b_4_k_cu_9d859fdb_29466ignoreE,(_ZN39_INTERNAL_2e529f0b_4_k_cu_9d859fdb_29464cute7productE - _ZN39_INTERNAL_2e529f0b_4_k_cu_9d859fdb_29464cuda3std3__441_GLOBAL__N__2e529f0b_4_k_cu_9d859fdb_29466ignoreE)
_ZN39_INTERNAL_2e529f0b_4_k_cu_9d859fdb_29464cuda3std3__441_GLOBAL__N__2e529f0b_4_k_cu_9d859fdb_29466ignoreE:
	.zero		1
	.type		_ZN39_INTERNAL_2e529f0b_4_k_cu_9d859fdb_29464cute7productE,@object
	.size		_ZN39_INTERNAL_2e529f0b_4_k_cu_9d859fdb_29464cute7productE,(_ZN39_INTERNAL_2e529f0b_4_k_cu_9d859fdb_29464cuda3std3__45__cpo3endE - _ZN39_INTERNAL_2e529f0b_4_k_cu_9d859fdb_29464cute7productE)
_ZN39_INTERNAL_2e529f0b_4_k_cu_9d859fdb_29464cute7productE:
	.zero		1
	.type		_ZN39_INTERNAL_2e529f0b_4_k_cu_9d859fdb_29464cuda3std3__45__cpo3endE,@object
	.size		_ZN39_INTERNAL_2e529f0b_4_k_cu_9d859fdb_29464cuda3std3__45__cpo3endE,(_ZN39_INTERNAL_2e529f0b_4_k_cu_9d859fdb_29464cuda3std3__419piecewise_constructE - _ZN39_INTERNAL_2e529f0b_4_k_cu_9d859fdb_29464cuda3std3__45__cpo3endE)
_ZN39_INTERNAL_2e529f0b_4_k_cu_9d859fdb_29464cuda3std3__45__cpo3endE:
	.zero		1
	.type		_ZN39_INTERNAL_2e529f0b_4_k_cu_9d859fdb_29464cuda3std3__419piecewise_constructE,@object
	.size		_ZN39_INTERNAL_2e529f0b_4_k_cu_9d859fdb_29464cuda3std3__419piecewise_constructE,(_ZN39_INTERNAL_2e529f0b_4_k_cu_9d859fdb_29464cuda3std3__45__cpo4cendE - _ZN39_INTERNAL_2e529f0b_4_k_cu_9d859fdb_29464cuda3std3__419piecewise_constructE)
_ZN39_INTERNAL_2e529f0b_4_k_cu_9d859fdb_29464cuda3std3__419piecewise_constructE:
	.zero		1
	.type		_ZN39_INTERNAL_2e529f0b_4_k_cu_9d859fdb_29464cuda3std3__45__cpo4cendE,@object
	.size		_ZN39_INTERNAL_2e529f0b_4_k_cu_9d859fdb_29464cuda3std3__45__cpo4cendE,(_ZN39_INTERNAL_2e529f0b_4_k_cu_9d859fdb_29464cuda3std6ranges3__45__cpo4swapE - _ZN39_INTERNAL_2e529f0b_4_k_cu_9d859fdb_29464cuda3std3__45__cpo4cendE)
_ZN39_INTERNAL_2e529f0b_4_k_cu_9d859fdb_29464cuda3std3__45__cpo4cendE:
	.zero		1
	.type		_ZN39_INTERNAL_2e529f0b_4_k_cu_9d859fdb_29464cuda3std6ranges3__45__cpo4swapE,@object
	.size		_ZN39_INTERNAL_2e529f0b_4_k_cu_9d859fdb_29464cuda3std6ranges3__45__cpo4swapE,(.L_7 - _ZN39_INTERNAL_2e529f0b_4_k_cu_9d859fdb_29464cuda3std6ranges3__45__cpo4swapE)
_ZN39_INTERNAL_2e529f0b_4_k_cu_9d859fdb_29464cuda3std6ranges3__45__cpo4swapE:
	.zero		1
.L_7:


//--------------------- .nv.constant0._ZN7cutlass13device_kernelINS_4conv6kernel13ConvUniversalINS1_16ConvProblemShapeILNS1_8OperatorE0ELi3EEENS1_10collective14CollectiveConvINS1_46MainloopSm90TmaGmmaWarpSpecializedImplicitGemmILS5_0ELi18ELi3EN4cute5tupleIJNSA_1CILi2EEENSC_ILi1EEESE_EEENS1_36KernelImplicitTmaWarpSpecializedSm90ELi1EEENSB_IJNSC_ILi128EEENSC_ILi64EEENSB_IJSJ_EEEEEENS_12float_e4m3_tESM_NSA_8TiledMMAINSA_8MMA_AtomIJNSA_4SM904GMMA30MMA_64x64x32_F32E4M3E4M3_SS_TNILNSQ_7ScaleInE1ELSS_1EEEEEENSA_6LayoutINSB_IJSE_SE_SE_EEENSB_IJNSC_ILi0EEESX_SX_EEEEENSB_IJNSA_10UnderscoreES10_S10_EEEEENS7_6detail26Sm90ImplicitGemmTileTraitsINSA_20SM90_TMA_LOAD_IM2COLENSA_14ComposedLayoutINSA_7SwizzleILi2ELi4ELi3EEENSA_18smem_ptr_flag_bitsILi8EEENSV_INSB_IJNSB_IJNSC_ILi8EEENSC_ILi16EEEEEENSB_IJSJ_SE_EEENSB_IJSE_NSC_ILi18EEEEEEEEENSB_IJNSB_IJSJ_NSC_ILi512EEEEEENSB_IJSE_SX_EEENSB_IJSX_NSC_ILi8192EEEEEEEEEEEEEvEENS14_INSA_23SM90_TMA_LOAD_MULTICASTENS16_IS18_S1A_NSV_INSB_IJNSB_IJS1B_S1B_EEES1E_S1G_EEENSB_IJS1J_S1K_NSB_IJSX_NSC_ILi4096EEEEEEEEEEEEEvEEEENS_8epilogue10collective6detail29Sm90TmaWarpSpecializedAdapterINS22_15DefaultEpilogueISM_NSB_IJNSB_IJllllEEESE_SX_EEES27_NS21_6thread17LinearCombinationISM_Li1EffLNS28_9ScaleType4KindE0ELNS_15FloatRoundStyleE2ESM_EENS_4gemm15EpilogueDefaultEEEEEvvEEEEvNT_6ParamsE --------------------------
	.section	.nv.constant0._ZN7cutlass13device_kernelINS_4conv6kernel13ConvUniversalINS1_16ConvProblemShapeILNS1_8OperatorE0ELi3EEENS1_10collective14CollectiveConvINS1_46MainloopSm90TmaGmmaWarpSpecializedImplicitGemmILS5_0ELi18ELi3EN4cute5tupleIJNSA_1CILi2EEENSC_ILi1EEESE_EEENS1_36KernelImplicitTmaWarpSpecializedSm90ELi1EEENSB_IJNSC_ILi128EEENSC_ILi64EEENSB_IJSJ_EEEEEENS_12float_e4m3_tESM_NSA_8TiledMMAINSA_8MMA_AtomIJNSA_4SM904GMMA30MMA_64x64x32_F32E4M3E4M3_SS_TNILNSQ_7ScaleInE1ELSS_1EEEEEENSA_6LayoutINSB_IJSE_SE_SE_EEENSB_IJNSC_ILi0EEESX_SX_EEEEENSB_IJNSA_10UnderscoreES10_S10_EEEEENS7_6detail26Sm90ImplicitGemmTileTraitsINSA_20SM90_TMA_LOAD_IM2COLENSA_14ComposedLayoutINSA_7SwizzleILi2ELi4ELi3EEENSA_18smem_ptr_flag_bitsILi8EEENSV_INSB_IJNSB_IJNSC_ILi8EEENSC_ILi16EEEEEENSB_IJSJ_SE_EEENSB_IJSE_NSC_ILi18EEEEEEEEENSB_IJNSB_IJSJ_NSC_ILi512EEEEEENSB_IJSE_SX_EEENSB_IJSX_NSC_ILi8192EEEEEEEEEEEEEvEENS14_INSA_23SM90_TMA_LOAD_MULTICASTENS16_IS18_S1A_NSV_INSB_IJNSB_IJS1B_S1B_EEES1E_S1G_EEENSB_IJS1J_S1K_NSB_IJSX_NSC_ILi4096EEEEEEEEEEEEEvEEEENS_8epilogue10collective6detail29Sm90TmaWarpSpecializedAdapterINS22_15DefaultEpilogueISM_NSB_IJNSB_IJllllEEESE_SX_EEES27_NS21_6thread17LinearCombinationISM_Li1EffLNS28_9ScaleType4KindE0ELNS_15FloatRoundStyleE2ESM_EENS_4gemm15EpilogueDefaultEEEEEvvEEEEvNT_6ParamsE,"a",@progbits
	.sectionflags	@""
	.align	4
.nv.constant0._ZN7cutlass13device_kernelINS_4conv6kernel13ConvUniversalINS1_16ConvProblemShapeILNS1_8OperatorE0ELi3EEENS1_10collective14CollectiveConvINS1_46MainloopSm90TmaGmmaWarpSpecializedImplicitGemmILS5_0ELi18ELi3EN4cute5tupleIJNSA_1CILi2EEENSC_ILi1EEESE_EEENS1_36KernelImplicitTmaWarpSpecializedSm90ELi1EEENSB_IJNSC_ILi128EEENSC_ILi64EEENSB_IJSJ_EEEEEENS_12float_e4m3_tESM_NSA_8TiledMMAINSA_8MMA_AtomIJNSA_4SM904GMMA30MMA_64x64x32_F32E4M3E4M3_SS_TNILNSQ_7ScaleInE1ELSS_1EEEEEENSA_6LayoutINSB_IJSE_SE_SE_EEENSB_IJNSC_ILi0EEESX_SX_EEEEENSB_IJNSA_10UnderscoreES10_S10_EEEEENS7_6detail26Sm90ImplicitGemmTileTraitsINSA_20SM90_TMA_LOAD_IM2COLENSA_14ComposedLayoutINSA_7SwizzleILi2ELi4ELi3EEENSA_18smem_ptr_flag_bitsILi8EEENSV_INSB_IJNSB_IJNSC_ILi8EEENSC_ILi16EEEEEENSB_IJSJ_SE_EEENSB_IJSE_NSC_ILi18EEEEEEEEENSB_IJNSB_IJSJ_NSC_ILi512EEEEEENSB_IJSE_SX_EEENSB_IJSX_NSC_ILi8192EEEEEEEEEEEEEvEENS14_INSA_23SM90_TMA_LOAD_MULTICASTENS16_IS18_S1A_NSV_INSB_IJNSB_IJS1B_S1B_EEES1E_S1G_EEENSB_IJS1J_S1K_NSB_IJSX_NSC_ILi4096EEEEEEEEEEEEEvEEEENS_8epilogue10collective6detail29Sm90TmaWarpSpecializedAdapterINS22_15DefaultEpilogueISM_NSB_IJNSB_IJllllEEESE_SX_EEES27_NS21_6thread17LinearCombinationISM_Li1EffLNS28_9ScaleType4KindE0ELNS_15FloatRoundStyleE2ESM_EENS_4gemm15EpilogueDefaultEEEEEvvEEEEvNT_6ParamsE:
	.zero		1664


//--------------------- SYMBOLS --------------------------

	.type		.nv.reservedSmem.offset0,@object
	.size		.nv.reservedSmem.offset0,0x4
